//
// Generated by NVIDIA NVVM Compiler
//
// Compiler Build ID: CL-36424714
// Cuda compilation tools, release 13.0, V13.0.88
// Based on NVVM 20.0.0
//

.version 9.0
.target sm_100
.address_size 64

	// .globl	_Z5DCSv2PfS_Pi
.const .align 4 .b8 atominfo[1600];

.visible .entry _Z5DCSv2PfS_Pi(
	.param .u64 .ptr .align 1 _Z5DCSv2PfS_Pi_param_0,
	.param .u64 .ptr .align 1 _Z5DCSv2PfS_Pi_param_1,
	.param .u64 .ptr .align 1 _Z5DCSv2PfS_Pi_param_2
)
{
	.reg .pred 	%p<9>;
	.reg .b32 	%r<27>;
	.reg .b32 	%f<370>;
	.reg .b64 	%rd<20>;

	ld.param.u64 	%rd3, [_Z5DCSv2PfS_Pi_param_0];
	ld.param.u64 	%rd4, [_Z5DCSv2PfS_Pi_param_1];
	ld.param.u64 	%rd5, [_Z5DCSv2PfS_Pi_param_2];
	cvta.to.global.u64 	%rd6, %rd5;
	mov.u32 	%r12, %ntid.x;
	mov.u32 	%r13, %ctaid.x;
	mov.u32 	%r14, %tid.x;
	mad.lo.s32 	%r1, %r12, %r13, %r14;
	mov.u32 	%r15, %ntid.y;
	mov.u32 	%r16, %ctaid.y;
	mov.u32 	%r17, %tid.y;
	mad.lo.s32 	%r18, %r15, %r16, %r17;
	ld.global.u32 	%r19, [%rd6];
	max.s32 	%r20, %r1, %r18;
	setp.gt.s32 	%p1, %r20, %r19;
	@%p1 bra 	$L__BB0_11;
	cvta.to.global.u64 	%rd7, %rd4;
	ld.global.f32 	%f68, [%rd7];
	cvt.rn.f32.s32 	%f69, %r1;
	mul.f32 	%f1, %f68, %f69;
	cvt.rn.f32.u32 	%f70, %r18;
	mul.f32 	%f2, %f68, %f70;
	mul.f32 	%f3, %f68, 0f41800000;
	setp.eq.s32 	%p2, %r19, 0;
	mov.f32 	%f363, 0f00000000;
	mov.f32 	%f364, %f363;
	mov.f32 	%f365, %f363;
	mov.f32 	%f366, %f363;
	mov.f32 	%f367, %f363;
	mov.f32 	%f368, %f363;
	mov.f32 	%f369, %f363;
	@%p2 bra 	$L__BB0_10;
	and.b32  	%r4, %r19, 3;
	setp.lt.u32 	%p3, %r19, 4;
	mov.b32 	%r26, 0;
	mov.f32 	%f369, 0f00000000;
	mov.f32 	%f368, %f369;
	mov.f32 	%f367, %f369;
	mov.f32 	%f366, %f369;
	mov.f32 	%f365, %f369;
	mov.f32 	%f364, %f369;
	mov.f32 	%f363, %f369;
	@%p3 bra 	$L__BB0_5;
	and.b32  	%r26, %r19, 2147483644;
	mov.u64 	%rd9, atominfo;
	add.s64 	%rd19, %rd9, 32;
	neg.s32 	%r24, %r26;
	mov.f32 	%f369, 0f00000000;
$L__BB0_4:
	.pragma "nounroll";
	ld.const.f32 	%f74, [%rd19+-28];
	sub.f32 	%f75, %f2, %f74;
	ld.const.f32 	%f76, [%rd19+-24];
	fma.rn.f32 	%f77, %f75, %f75, %f76;
	ld.const.f32 	%f78, [%rd19+-32];
	sub.f32 	%f79, %f1, %f78;
	add.f32 	%f80, %f3, %f79;
	add.f32 	%f81, %f3, %f80;
	add.f32 	%f82, %f3, %f81;
	add.f32 	%f83, %f3, %f82;
	add.f32 	%f84, %f3, %f83;
	add.f32 	%f85, %f3, %f84;
	add.f32 	%f86, %f3, %f85;
	ld.const.f32 	%f87, [%rd19+-20];
	fma.rn.f32 	%f88, %f79, %f79, %f77;
	rsqrt.approx.f32 	%f89, %f88;
	fma.rn.f32 	%f90, %f87, %f89, %f363;
	fma.rn.f32 	%f91, %f80, %f80, %f77;
	rsqrt.approx.f32 	%f92, %f91;
	fma.rn.f32 	%f93, %f87, %f92, %f364;
	fma.rn.f32 	%f94, %f81, %f81, %f77;
	rsqrt.approx.f32 	%f95, %f94;
	fma.rn.f32 	%f96, %f87, %f95, %f365;
	fma.rn.f32 	%f97, %f82, %f82, %f77;
	rsqrt.approx.f32 	%f98, %f97;
	fma.rn.f32 	%f99, %f87, %f98, %f366;
	fma.rn.f32 	%f100, %f83, %f83, %f77;
	rsqrt.approx.f32 	%f101, %f100;
	fma.rn.f32 	%f102, %f87, %f101, %f367;
	fma.rn.f32 	%f103, %f84, %f84, %f77;
	rsqrt.approx.f32 	%f104, %f103;
	fma.rn.f32 	%f105, %f87, %f104, %f368;
	fma.rn.f32 	%f106, %f85, %f85, %f77;
	rsqrt.approx.f32 	%f107, %f106;
	fma.rn.f32 	%f108, %f87, %f107, %f369;
	fma.rn.f32 	%f109, %f86, %f86, %f77;
	rsqrt.approx.f32 	%f110, %f109;
	fma.rn.f32 	%f111, %f87, %f110, %f108;
	ld.const.f32 	%f112, [%rd19+-12];
	sub.f32 	%f113, %f2, %f112;
	ld.const.f32 	%f114, [%rd19+-8];
	fma.rn.f32 	%f115, %f113, %f113, %f114;
	ld.const.f32 	%f116, [%rd19+-16];
	sub.f32 	%f117, %f1, %f116;
	add.f32 	%f118, %f3, %f117;
	add.f32 	%f119, %f3, %f118;
	add.f32 	%f120, %f3, %f119;
	add.f32 	%f121, %f3, %f120;
	add.f32 	%f122, %f3, %f121;
	add.f32 	%f123, %f3, %f122;
	add.f32 	%f124, %f3, %f123;
	ld.const.f32 	%f125, [%rd19+-4];
	fma.rn.f32 	%f126, %f117, %f117, %f115;
	rsqrt.approx.f32 	%f127, %f126;
	fma.rn.f32 	%f128, %f125, %f127, %f90;
	fma.rn.f32 	%f129, %f118, %f118, %f115;
	rsqrt.approx.f32 	%f130, %f129;
	fma.rn.f32 	%f131, %f125, %f130, %f93;
	fma.rn.f32 	%f132, %f119, %f119, %f115;
	rsqrt.approx.f32 	%f133, %f132;
	fma.rn.f32 	%f134, %f125, %f133, %f96;
	fma.rn.f32 	%f135, %f120, %f120, %f115;
	rsqrt.approx.f32 	%f136, %f135;
	fma.rn.f32 	%f137, %f125, %f136, %f99;
	fma.rn.f32 	%f138, %f121, %f121, %f115;
	rsqrt.approx.f32 	%f139, %f138;
	fma.rn.f32 	%f140, %f125, %f139, %f102;
	fma.rn.f32 	%f141, %f122, %f122, %f115;
	rsqrt.approx.f32 	%f142, %f141;
	fma.rn.f32 	%f143, %f125, %f142, %f105;
	fma.rn.f32 	%f144, %f123, %f123, %f115;
	rsqrt.approx.f32 	%f145, %f144;
	fma.rn.f32 	%f146, %f125, %f145, %f111;
	fma.rn.f32 	%f147, %f124, %f124, %f115;
	rsqrt.approx.f32 	%f148, %f147;
	fma.rn.f32 	%f149, %f125, %f148, %f146;
	ld.const.f32 	%f150, [%rd19+4];
	sub.f32 	%f151, %f2, %f150;
	ld.const.f32 	%f152, [%rd19+8];
	fma.rn.f32 	%f153, %f151, %f151, %f152;
	ld.const.f32 	%f154, [%rd19];
	sub.f32 	%f155, %f1, %f154;
	add.f32 	%f156, %f3, %f155;
	add.f32 	%f157, %f3, %f156;
	add.f32 	%f158, %f3, %f157;
	add.f32 	%f159, %f3, %f158;
	add.f32 	%f160, %f3, %f159;
	add.f32 	%f161, %f3, %f160;
	add.f32 	%f162, %f3, %f161;
	ld.const.f32 	%f163, [%rd19+12];
	fma.rn.f32 	%f164, %f155, %f155, %f153;
	rsqrt.approx.f32 	%f165, %f164;
	fma.rn.f32 	%f166, %f163, %f165, %f128;
	fma.rn.f32 	%f167, %f156, %f156, %f153;
	rsqrt.approx.f32 	%f168, %f167;
	fma.rn.f32 	%f169, %f163, %f168, %f131;
	fma.rn.f32 	%f170, %f157, %f157, %f153;
	rsqrt.approx.f32 	%f171, %f170;
	fma.rn.f32 	%f172, %f163, %f171, %f134;
	fma.rn.f32 	%f173, %f158, %f158, %f153;
	rsqrt.approx.f32 	%f174, %f173;
	fma.rn.f32 	%f175, %f163, %f174, %f137;
	fma.rn.f32 	%f176, %f159, %f159, %f153;
	rsqrt.approx.f32 	%f177, %f176;
	fma.rn.f32 	%f178, %f163, %f177, %f140;
	fma.rn.f32 	%f179, %f160, %f160, %f153;
	rsqrt.approx.f32 	%f180, %f179;
	fma.rn.f32 	%f181, %f163, %f180, %f143;
	fma.rn.f32 	%f182, %f161, %f161, %f153;
	rsqrt.approx.f32 	%f183, %f182;
	fma.rn.f32 	%f184, %f163, %f183, %f149;
	fma.rn.f32 	%f185, %f162, %f162, %f153;
	rsqrt.approx.f32 	%f186, %f185;
	fma.rn.f32 	%f187, %f163, %f186, %f184;
	ld.const.f32 	%f188, [%rd19+20];
	sub.f32 	%f189, %f2, %f188;
	ld.const.f32 	%f190, [%rd19+24];
	fma.rn.f32 	%f191, %f189, %f189, %f190;
	ld.const.f32 	%f192, [%rd19+16];
	sub.f32 	%f193, %f1, %f192;
	add.f32 	%f194, %f3, %f193;
	add.f32 	%f195, %f3, %f194;
	add.f32 	%f196, %f3, %f195;
	add.f32 	%f197, %f3, %f196;
	add.f32 	%f198, %f3, %f197;
	add.f32 	%f199, %f3, %f198;
	add.f32 	%f200, %f3, %f199;
	ld.const.f32 	%f201, [%rd19+28];
	fma.rn.f32 	%f202, %f193, %f193, %f191;
	rsqrt.approx.f32 	%f203, %f202;
	fma.rn.f32 	%f363, %f201, %f203, %f166;
	fma.rn.f32 	%f204, %f194, %f194, %f191;
	rsqrt.approx.f32 	%f205, %f204;
	fma.rn.f32 	%f364, %f201, %f205, %f169;
	fma.rn.f32 	%f206, %f195, %f195, %f191;
	rsqrt.approx.f32 	%f207, %f206;
	fma.rn.f32 	%f365, %f201, %f207, %f172;
	fma.rn.f32 	%f208, %f196, %f196, %f191;
	rsqrt.approx.f32 	%f209, %f208;
	fma.rn.f32 	%f366, %f201, %f209, %f175;
	fma.rn.f32 	%f210, %f197, %f197, %f191;
	rsqrt.approx.f32 	%f211, %f210;
	fma.rn.f32 	%f367, %f201, %f211, %f178;
	fma.rn.f32 	%f212, %f198, %f198, %f191;
	rsqrt.approx.f32 	%f213, %f212;
	fma.rn.f32 	%f368, %f201, %f213, %f181;
	fma.rn.f32 	%f214, %f199, %f199, %f191;
	rsqrt.approx.f32 	%f215, %f214;
	fma.rn.f32 	%f216, %f201, %f215, %f187;
	fma.rn.f32 	%f217, %f200, %f200, %f191;
	rsqrt.approx.f32 	%f218, %f217;
	fma.rn.f32 	%f369, %f201, %f218, %f216;
	add.s32 	%r24, %r24, 4;
	add.s64 	%rd19, %rd19, 64;
	setp.ne.s32 	%p4, %r24, 0;
	@%p4 bra 	$L__BB0_4;
$L__BB0_5:
	setp.eq.s32 	%p5, %r4, 0;
	@%p5 bra 	$L__BB0_10;
	setp.eq.s32 	%p6, %r4, 1;
	@%p6 bra 	$L__BB0_8;
	mul.wide.u32 	%rd10, %r26, 16;
	mov.u64 	%rd11, atominfo;
	add.s64 	%rd12, %rd11, %rd10;
	ld.const.f32 	%f220, [%rd12+4];
	sub.f32 	%f221, %f2, %f220;
	ld.const.f32 	%f222, [%rd12+8];
	fma.rn.f32 	%f223, %f221, %f221, %f222;
	ld.const.f32 	%f224, [%rd12];
	sub.f32 	%f225, %f1, %f224;
	add.f32 	%f226, %f3, %f225;
	add.f32 	%f227, %f3, %f226;
	add.f32 	%f228, %f3, %f227;
	add.f32 	%f229, %f3, %f228;
	add.f32 	%f230, %f3, %f229;
	add.f32 	%f231, %f3, %f230;
	add.f32 	%f232, %f3, %f231;
	ld.const.f32 	%f233, [%rd12+12];
	fma.rn.f32 	%f234, %f225, %f225, %f223;
	rsqrt.approx.f32 	%f235, %f234;
	fma.rn.f32 	%f236, %f233, %f235, %f363;
	fma.rn.f32 	%f237, %f226, %f226, %f223;
	rsqrt.approx.f32 	%f238, %f237;
	fma.rn.f32 	%f239, %f233, %f238, %f364;
	fma.rn.f32 	%f240, %f227, %f227, %f223;
	rsqrt.approx.f32 	%f241, %f240;
	fma.rn.f32 	%f242, %f233, %f241, %f365;
	fma.rn.f32 	%f243, %f228, %f228, %f223;
	rsqrt.approx.f32 	%f244, %f243;
	fma.rn.f32 	%f245, %f233, %f244, %f366;
	fma.rn.f32 	%f246, %f229, %f229, %f223;
	rsqrt.approx.f32 	%f247, %f246;
	fma.rn.f32 	%f248, %f233, %f247, %f367;
	fma.rn.f32 	%f249, %f230, %f230, %f223;
	rsqrt.approx.f32 	%f250, %f249;
	fma.rn.f32 	%f251, %f233, %f250, %f368;
	fma.rn.f32 	%f252, %f231, %f231, %f223;
	rsqrt.approx.f32 	%f253, %f252;
	fma.rn.f32 	%f254, %f233, %f253, %f369;
	fma.rn.f32 	%f255, %f232, %f232, %f223;
	rsqrt.approx.f32 	%f256, %f255;
	fma.rn.f32 	%f257, %f233, %f256, %f254;
	ld.const.f32 	%f258, [%rd12+20];
	sub.f32 	%f259, %f2, %f258;
	ld.const.f32 	%f260, [%rd12+24];
	fma.rn.f32 	%f261, %f259, %f259, %f260;
	ld.const.f32 	%f262, [%rd12+16];
	sub.f32 	%f263, %f1, %f262;
	add.f32 	%f264, %f3, %f263;
	add.f32 	%f265, %f3, %f264;
	add.f32 	%f266, %f3, %f265;
	add.f32 	%f267, %f3, %f266;
	add.f32 	%f268, %f3, %f267;
	add.f32 	%f269, %f3, %f268;
	add.f32 	%f270, %f3, %f269;
	ld.const.f32 	%f271, [%rd12+28];
	fma.rn.f32 	%f272, %f263, %f263, %f261;
	rsqrt.approx.f32 	%f273, %f272;
	fma.rn.f32 	%f363, %f271, %f273, %f236;
	fma.rn.f32 	%f274, %f264, %f264, %f261;
	rsqrt.approx.f32 	%f275, %f274;
	fma.rn.f32 	%f364, %f271, %f275, %f239;
	fma.rn.f32 	%f276, %f265, %f265, %f261;
	rsqrt.approx.f32 	%f277, %f276;
	fma.rn.f32 	%f365, %f271, %f277, %f242;
	fma.rn.f32 	%f278, %f266, %f266, %f261;
	rsqrt.approx.f32 	%f279, %f278;
	fma.rn.f32 	%f366, %f271, %f279, %f245;
	fma.rn.f32 	%f280, %f267, %f267, %f261;
	rsqrt.approx.f32 	%f281, %f280;
	fma.rn.f32 	%f367, %f271, %f281, %f248;
	fma.rn.f32 	%f282, %f268, %f268, %f261;
	rsqrt.approx.f32 	%f283, %f282;
	fma.rn.f32 	%f368, %f271, %f283, %f251;
	fma.rn.f32 	%f284, %f269, %f269, %f261;
	rsqrt.approx.f32 	%f285, %f284;
	fma.rn.f32 	%f286, %f271, %f285, %f257;
	fma.rn.f32 	%f287, %f270, %f270, %f261;
	rsqrt.approx.f32 	%f288, %f287;
	fma.rn.f32 	%f369, %f271, %f288, %f286;
	add.s32 	%r26, %r26, 2;
$L__BB0_8:
	and.b32  	%r22, %r19, 1;
	setp.eq.b32 	%p7, %r22, 1;
	not.pred 	%p8, %p7;
	@%p8 bra 	$L__BB0_10;
	mul.wide.u32 	%rd13, %r26, 16;
	mov.u64 	%rd14, atominfo;
	add.s64 	%rd15, %rd14, %rd13;
	ld.const.f32 	%f289, [%rd15+4];
	sub.f32 	%f290, %f2, %f289;
	ld.const.f32 	%f291, [%rd15+8];
	fma.rn.f32 	%f292, %f290, %f290, %f291;
	ld.const.f32 	%f293, [%rd15];
	sub.f32 	%f294, %f1, %f293;
	add.f32 	%f295, %f3, %f294;
	add.f32 	%f296, %f3, %f295;
	add.f32 	%f297, %f3, %f296;
	add.f32 	%f298, %f3, %f297;
	add.f32 	%f299, %f3, %f298;
	add.f32 	%f300, %f3, %f299;
	add.f32 	%f301, %f3, %f300;
	ld.const.f32 	%f302, [%rd15+12];
	fma.rn.f32 	%f303, %f294, %f294, %f292;
	rsqrt.approx.f32 	%f304, %f303;
	fma.rn.f32 	%f363, %f302, %f304, %f363;
	fma.rn.f32 	%f305, %f295, %f295, %f292;
	rsqrt.approx.f32 	%f306, %f305;
	fma.rn.f32 	%f364, %f302, %f306, %f364;
	fma.rn.f32 	%f307, %f296, %f296, %f292;
	rsqrt.approx.f32 	%f308, %f307;
	fma.rn.f32 	%f365, %f302, %f308, %f365;
	fma.rn.f32 	%f309, %f297, %f297, %f292;
	rsqrt.approx.f32 	%f310, %f309;
	fma.rn.f32 	%f366, %f302, %f310, %f366;
	fma.rn.f32 	%f311, %f298, %f298, %f292;
	rsqrt.approx.f32 	%f312, %f311;
	fma.rn.f32 	%f367, %f302, %f312, %f367;
	fma.rn.f32 	%f313, %f299, %f299, %f292;
	rsqrt.approx.f32 	%f314, %f313;
	fma.rn.f32 	%f368, %f302, %f314, %f368;
	fma.rn.f32 	%f315, %f300, %f300, %f292;
	rsqrt.approx.f32 	%f316, %f315;
	fma.rn.f32 	%f317, %f302, %f316, %f369;
	fma.rn.f32 	%f318, %f301, %f301, %f292;
	rsqrt.approx.f32 	%f319, %f318;
	fma.rn.f32 	%f369, %f302, %f319, %f317;
$L__BB0_10:
	mad.lo.s32 	%r23, %r18, 100, %r1;
	cvta.to.global.u64 	%rd16, %rd3;
	mul.wide.s32 	%rd17, %r23, 4;
	add.s64 	%rd18, %rd16, %rd17;
	atom.global.add.f32 	%f320, [%rd18], %f363;
	atom.global.add.f32 	%f321, [%rd18+64], %f364;
	atom.global.add.f32 	%f322, [%rd18+128], %f365;
	atom.global.add.f32 	%f323, [%rd18+192], %f366;
	atom.global.add.f32 	%f324, [%rd18+256], %f367;
	atom.global.add.f32 	%f325, [%rd18+320], %f368;
	atom.global.add.f32 	%f326, [%rd18+384], %f369;
	atom.global.add.f32 	%f327, [%rd18+448], 0f00000000;
$L__BB0_11:
	ret;

}


// ===== COMPILED SASS (sm_100) =====

	.target	sm_100

	.elftype	@"ET_EXEC"


//--------------------- .note.nv.tkinfo           --------------------------
	.section	.note.nv.tkinfo,"",@"SHT_NOTE"
	.sectionflags	@"SHF_NOTE_NV_TKINFO"
	.tkinfo
        /*0018*/ 	.word	0x00000002
        /*0030*/ 	.string	""
        /*0030*/ 	.string	"ptxas"
        /*0030*/ 	.string	"Cuda compilation tools, release 13.0, V13.0.88"
        /*0030*/ 	.string	"Build cuda_13.0.r13.0/compiler.36424714_0"
        /*0030*/ 	.string	"-arch sm_100 -m 64 "



//--------------------- .note.nv.cuinfo           --------------------------
	.section	.note.nv.cuinfo,"",@"SHT_NOTE"
	.sectionflags	@"SHF_NOTE_NV_CUINFO"
        /*0018*/ 	.short	0x0002
        /*001a*/ 	.short	0x0064
        /*001c*/ 	.short	0x0082
	.zero		2


//--------------------- .nv.info                  --------------------------
	.section	.nv.info,"",@"SHT_CUDA_INFO"
	.align	4


	//----- nvinfo : EIATTR_REGCOUNT
	.align		4
        /*0000*/ 	.byte	0x04, 0x2f
        /*0002*/ 	.short	(.L_2 - .L_1)
	.align		4
.L_1:
        /*0004*/ 	.word	index@(_Z5DCSv2PfS_Pi)
        /*0008*/ 	.word	0x00000020


	//----- nvinfo : EIATTR_FRAME_SIZE
	.align		4
.L_2:
        /*000c*/ 	.byte	0x04, 0x11
        /*000e*/ 	.short	(.L_4 - .L_3)
	.align		4
.L_3:
        /*0010*/ 	.word	index@(_Z5DCSv2PfS_Pi)
        /*0014*/ 	.word	0x00000000


	//----- nvinfo : EIATTR_MIN_STACK_SIZE
	.align		4
.L_4:
        /*0018*/ 	.byte	0x04, 0x12
        /*001a*/ 	.short	(.L_6 - .L_5)
	.align		4
.L_5:
        /*001c*/ 	.word	index@(_Z5DCSv2PfS_Pi)
        /*0020*/ 	.word	0x00000000
.L_6:


//--------------------- .nv.compat                --------------------------
	.section	.nv.compat,"",@"SHT_CUDA_COMPAT_INFO"
	.align	4
        /*0000*/ 	.byte	0x02, 0x09, 0x00, 0x00, 0x02, 0x02, 0x01, 0x00, 0x02, 0x05, 0x05, 0x00, 0x03, 0x07, 0x01, 0x01
        /*0010*/ 	.byte	0x02, 0x03, 0x00, 0x00, 0x02, 0x06, 0x01, 0x00, 0x04, 0x0b, 0x08, 0x00, 0x01, 0x00, 0x00, 0x00
        /*0020*/ 	.byte	0x00, 0x00, 0x00, 0x00


//--------------------- .nv.info._Z5DCSv2PfS_Pi   --------------------------
	.section	.nv.info._Z5DCSv2PfS_Pi,"",@"SHT_CUDA_INFO"
	.sectionflags	@""
	.align	4


	//----- nvinfo : EIATTR_CUDA_API_VERSION
	.align		4
        /*0000*/ 	.byte	0x04, 0x37
        /*0002*/ 	.short	(.L_8 - .L_7)
.L_7:
        /*0004*/ 	.word	0x00000082


	//----- nvinfo : EIATTR_KPARAM_INFO
	.align		4
.L_8:
        /*0008*/ 	.byte	0x04, 0x17
        /*000a*/ 	.short	(.L_10 - .L_9)
.L_9:
        /*000c*/ 	.word	0x00000000
        /*0010*/ 	.short	0x0002
        /*0012*/ 	.short	0x0010
        /*0014*/ 	.byte	0x00, 0xf5, 0x21, 0x00


	//----- nvinfo : EIATTR_KPARAM_INFO
	.align		4
.L_10:
        /*0018*/ 	.byte	0x04, 0x17
        /*001a*/ 	.short	(.L_12 - .L_11)
.L_11:
        /*001c*/ 	.word	0x00000000
        /*0020*/ 	.short	0x0001
        /*0022*/ 	.short	0x0008
        /*0024*/ 	.byte	0x00, 0xf5, 0x21, 0x00


	//----- nvinfo : EIATTR_KPARAM_INFO
	.align		4
.L_12:
        /*0028*/ 	.byte	0x04, 0x17
        /*002a*/ 	.short	(.L_14 - .L_13)
.L_13:
        /*002c*/ 	.word	0x00000000
        /*0030*/ 	.short	0x0000
        /*0032*/ 	.short	0x0000
        /*0034*/ 	.byte	0x00, 0xf5, 0x21, 0x00


	//----- nvinfo : EIATTR_SPARSE_MMA_MASK
	.align		4
.L_14:
        /*0038*/ 	.byte	0x03, 0x50
        /*003a*/ 	.short	0x0000


	//----- nvinfo : EIATTR_MAXREG_COUNT
	.align		4
        /*003c*/ 	.byte	0x03, 0x1b
        /*003e*/ 	.short	0x00ff


	//----- nvinfo : EIATTR_MERCURY_ISA_VERSION
	.align		4
        /*0040*/ 	.byte	0x03, 0x5f
        /*0042*/ 	.short	0x0101


	//----- nvinfo : EIATTR_VRC_CTA_INIT_COUNT
	.align		4
        /*0044*/ 	.byte	0x02, 0x4a
	.zero		1
	.zero		1


	//----- nvinfo : EIATTR_EXIT_INSTR_OFFSETS
	.align		4
        /*0048*/ 	.byte	0x04, 0x1c
        /*004a*/ 	.short	(.L_16 - .L_15)


	//   ....[0]....
.L_15:
        /*004c*/ 	.word	0x000000e0


	//   ....[1]....
        /*0050*/ 	.word	0x00001ea0


	//----- nvinfo : EIATTR_CBANK_PARAM_SIZE
	.align		4
.L_16:
        /*0054*/ 	.byte	0x03, 0x19
        /*0056*/ 	.short	0x0018


	//----- nvinfo : EIATTR_PARAM_CBANK
	.align		4
        /*0058*/ 	.byte	0x04, 0x0a
        /*005a*/ 	.short	(.L_18 - .L_17)
	.align		4
.L_17:
        /*005c*/ 	.word	index@(.nv.constant0._Z5DCSv2PfS_Pi)
        /*0060*/ 	.short	0x0380
        /*0062*/ 	.short	0x0018


	//----- nvinfo : EIATTR_SW_WAR
	.align		4
.L_18:
        /*0064*/ 	.byte	0x04, 0x36
        /*0066*/ 	.short	(.L_20 - .L_19)
.L_19:
        /*0068*/ 	.word	0x00000008
.L_20:


//--------------------- .nv.callgraph             --------------------------
	.section	.nv.callgraph,"",@"SHT_CUDA_CALLGRAPH"
	.align	4
	.sectionentsize	8
	.align		4
        /*0000*/ 	.word	0x00000000
	.align		4
        /*0004*/ 	.word	0xffffffff
	.align		4
        /*0008*/ 	.word	0x00000000
	.align		4
        /*000c*/ 	.word	0xfffffffe
	.align		4
        /*0010*/ 	.word	0x00000000
	.align		4
        /*0014*/ 	.word	0xfffffffd
	.align		4
        /*0018*/ 	.word	0x00000000
	.align		4
        /*001c*/ 	.word	0xfffffffc


//--------------------- .nv.constant3             --------------------------
	.section	.nv.constant3,"a",@progbits
	.align	4
.nv.constant3:
	.type		atominfo,@object
	.size		atominfo,(.L_0 - atominfo)
atominfo:
	.zero		1600
.L_0:


//--------------------- .text._Z5DCSv2PfS_Pi      --------------------------
	.section	.text._Z5DCSv2PfS_Pi,"ax",@progbits
	.align	128
        .global         _Z5DCSv2PfS_Pi
        .type           _Z5DCSv2PfS_Pi,@function
        .size           _Z5DCSv2PfS_Pi,(.L_x_5 - _Z5DCSv2PfS_Pi)
        .other          _Z5DCSv2PfS_Pi,@"STO_CUDA_ENTRY STV_DEFAULT"
_Z5DCSv2PfS_Pi:
.text._Z5DCSv2PfS_Pi:
[----:B------:R-:W-:Y:S08]  /*0000*/  LDC R1, c[0x0][0x37c] ;  /* 0x0000df00ff017b82 */ /* 0x000ff00000000800 */
[----:B------:R-:W0:Y:S01]  /*0010*/  LDC.64 R2, c[0x0][0x390] ;  /* 0x0000e400ff027b82 */ /* 0x000e220000000a00 */
[----:B------:R-:W0:Y:S02]  /*0020*/  LDCU.64 UR14, c[0x0][0x358] ;  /* 0x00006b00ff0e77ac */ /* 0x000e240008000a00 */
[----:B0-----:R-:W2:Y:S01]  /*0030*/  LDG.E R2, desc[UR14][R2.64] ;  /* 0x0000000e02027981 */ /* 0x001ea2000c1e1900 */
[----:B------:R-:W0:Y:S01]  /*0040*/  LDCU UR4, c[0x0][0x360] ;  /* 0x00006c00ff0477ac */ /* 0x000e220008000800 */
[----:B------:R-:W0:Y:S01]  /*0050*/  S2R R0, SR_CTAID.X ;  /* 0x0000000000007919 */ /* 0x000e220000002500 */
[----:B------:R-:W1:Y:S01]  /*0060*/  LDCU UR5, c[0x0][0x364] ;  /* 0x00006c80ff0577ac */ /* 0x000e620008000800 */
[----:B------:R-:W0:Y:S01]  /*0070*/  S2R R5, SR_TID.X ;  /* 0x0000000000057919 */ /* 0x000e220000002100 */
[----:B------:R-:W1:Y:S01]  /*0080*/  S2R R9, SR_CTAID.Y ;  /* 0x0000000000097919 */ /* 0x000e620000002600 */
[----:B------:R-:W1:Y:S01]  /*0090*/  S2R R4, SR_TID.Y ;  /* 0x0000000000047919 */ /* 0x000e620000002200 */
[----:B0-----:R-:W-:-:S02]  /*00a0*/  IMAD R0, R0, UR4, R5 ;  /* 0x0000000400007c24 */ /* 0x001fc4000f8e0205 */
[----:B-1----:R-:W-:-:S05]  /*00b0*/  IMAD R9, R9, UR5, R4 ;  /* 0x0000000509097c24 */ /* 0x002fca000f8e0204 */
[----:B------:R-:W-:-:S04]  /*00c0*/  VIMNMX R5, PT, PT, R0, R9, !PT ;  /* 0x0000000900057248 */ /* 0x000fc80007fe0100 */
[----:B--2---:R-:W-:-:S13]  /*00d0*/  ISETP.GT.AND P0, PT, R5, R2, PT ;  /* 0x000000020500720c */ /* 0x004fda0003f04270 */
[----:B------:R-:W-:Y:S05]  /*00e0*/  @P0 EXIT ;  /* 0x000000000000094d */ /* 0x000fea0003800000 */
[----:B------:R-:W-:Y:S01]  /*00f0*/  ISETP.NE.AND P0, PT, R2, RZ, PT ;  /* 0x000000ff0200720c */ /* 0x000fe20003f05270 */
[----:B------:R-:W-:Y:S01]  /*0100*/  HFMA2 R20, -RZ, RZ, 0, 0 ;  /* 0x00000000ff147431 */ /* 0x000fe200000001ff */
[----:B------:R-:W-:Y:S01]  /*0110*/  MOV R22, RZ ;  /* 0x000000ff00167202 */ /* 0x000fe20000000f00 */
[----:B------:R-:W-:Y:S01]  /*0120*/  HFMA2 R24, -RZ, RZ, 0, 0 ;  /* 0x00000000ff187431 */ /* 0x000fe200000001ff */
[----:B------:R-:W-:Y:S01]  /*0130*/  MOV R26, RZ ;  /* 0x000000ff001a7202 */ /* 0x000fe20000000f00 */
[----:B------:R-:W-:Y:S01]  /*0140*/  HFMA2 R18, -RZ, RZ, 0, 0 ;  /* 0x00000000ff127431 */ /* 0x000fe200000001ff */
[----:B------:R-:W-:Y:S01]  /*0150*/  MOV R14, RZ ;  /* 0x000000ff000e7202 */ /* 0x000fe20000000f00 */
[----:B------:R-:W-:-:S06]  /*0160*/  HFMA2 R16, -RZ, RZ, 0, 0 ;  /* 0x00000000ff107431 */ /* 0x000fcc00000001ff */
[----:B------:R-:W-:Y:S05]  /*0170*/  @!P0 BRA `(.L_x_0) ;  /* 0x0000001c001c8947 */ /* 0x000fea0003800000 */
[----:B------:R-:W0:Y:S02]  /*0180*/  LDC.64 R6, c[0x0][0x388] ;  /* 0x0000e200ff067b82 */ /* 0x000e240000000a00 */
[----:B0-----:R-:W2:Y:S01]  /*0190*/  LDG.E R8, desc[UR14][R6.64] ;  /* 0x0000000e06087981 */ /* 0x001ea2000c1e1900 */
[C---:B------:R-:W-:Y:S02]  /*01a0*/  ISETP.GE.U32.AND P1, PT, R2.reuse, 0x4, PT ;  /* 0x000000040200780c */ /* 0x040fe40003f26070 */
[----:B------:R-:W-:Y:S02]  /*01b0*/  I2FP.F32.S32 R11, R0 ;  /* 0x00000000000b7245 */ /* 0x000fe40000201400 */
[----:B------:R-:W-:Y:S02]  /*01c0*/  I2FP.F32.U32 R3, R9 ;  /* 0x0000000900037245 */ /* 0x000fe40000201000 */
[----:B------:R-:W-:Y:S02]  /*01d0*/  LOP3.LUT R4, R2, 0x3, RZ, 0xc0, !PT ;  /* 0x0000000302047812 */ /* 0x000fe400078ec0ff */
[----:B------:R-:W-:-:S02]  /*01e0*/  MOV R10, RZ ;  /* 0x000000ff000a7202 */ /* 0x000fc40000000f00 */
[----:B------:R-:W-:Y:S02]  /*01f0*/  MOV R16, RZ ;  /* 0x000000ff00107202 */ /* 0x000fe40000000f00 */
[----:B------:R-:W-:Y:S02]  /*0200*/  MOV R14, RZ ;  /* 0x000000ff000e7202 */ /* 0x000fe40000000f00 */
[----:B------:R-:W-:Y:S02]  /*0210*/  ISETP.NE.AND P0, PT, R4, RZ, PT ;  /* 0x000000ff0400720c */ /* 0x000fe40003f05270 */
[----:B------:R-:W-:Y:S02]  /*0220*/  MOV R18, RZ ;  /* 0x000000ff00127202 */ /* 0x000fe40000000f00 */
[----:B------:R-:W-:Y:S02]  /*0230*/  MOV R26, RZ ;  /* 0x000000ff001a7202 */ /* 0x000fe40000000f00 */
[----:B------:R-:W-:-:S02]  /*0240*/  MOV R24, RZ ;  /* 0x000000ff00187202 */ /* 0x000fc40000000f00 */
[----:B------:R-:W-:Y:S02]  /*0250*/  MOV R22, RZ ;  /* 0x000000ff00167202 */ /* 0x000fe40000000f00 */
[----:B------:R-:W-:Y:S01]  /*0260*/  MOV R20, RZ ;  /* 0x000000ff00147202 */ /* 0x000fe20000000f00 */
[C---:B--2---:R-:W-:Y:S01]  /*0270*/  FMUL R11, R8.reuse, R11 ;  /* 0x0000000b080b7220 */ /* 0x044fe20000400000 */
[----:B------:R-:W-:Y:S01]  /*0280*/  FMUL R12, R8, R3 ;  /* 0x00000003080c7220 */ /* 0x000fe20000400000 */
[----:B------:R-:W-:Y:S06]  /*0290*/  @!P1 BRA `(.L_x_1) ;  /* 0x0000000c00e09947 */ /* 0x000fec0003800000 */
[----:B------:R-:W-:Y:S01]  /*02a0*/  LOP3.LUT R10, R2, 0x7ffffffc, RZ, 0xc0, !PT ;  /* 0x7ffffffc020a7812 */ /* 0x000fe200078ec0ff */
[----:B------:R-:W-:Y:S01]  /*02b0*/  UMOV UR16, 0x20 ;  /* 0x0000002000107882 */ /* 0x000fe20000000000 */
[----:B------:R-:W-:Y:S02]  /*02c0*/  MOV R16, RZ ;  /* 0x000000ff00107202 */ /* 0x000fe40000000f00 */
[----:B------:R-:W-:-:S07]  /*02d0*/  IADD3 R3, PT, PT, -R10, RZ, RZ ;  /* 0x000000ff0a037210 */ /* 0x000fce0007ffe1ff */
.L_x_2:
[----:B------:R-:W0:Y:S01]  /*02e0*/  LDCU.64 UR6, c[0x3][UR16+-0x20] ;  /* 0x00fffc00100677ac */ /* 0x000e220008000a00 */
[----:B------:R-:W-:Y:S01]  /*02f0*/  IADD3 R3, PT, PT, R3, 0x4, RZ ;  /* 0x0000000403037810 */ /* 0x000fe20007ffe0ff */
[----:B------:R-:W1:Y:S01]  /*0300*/  LDCU.64 UR4, c[0x3][UR16+-0x18] ;  /* 0x00fffd00100477ac */ /* 0x000e620008000a00 */
[----:B------:R-:W2:Y:S01]  /*0310*/  LDCU.64 UR8, c[0x3][UR16+-0x10] ;  /* 0x00fffe00100877ac */ /* 0x000ea20008000a00 */
[----:B------:R-:W3:Y:S01]  /*0320*/  LDCU.64 UR10, c[0x3][UR16] ;  /* 0x00c00000100a77ac */ /* 0x000ee20008000a00 */
[----:B------:R-:W4:Y:S01]  /*0330*/  LDCU.64 UR12, c[0x3][UR16+0x10] ;  /* 0x00c00200100c77ac */ /* 0x000f220008000a00 */
[----:B0-----:R-:W-:Y:S01]  /*0340*/  FADD R13, R12, -UR7 ;  /* 0x800000070c0d7e21 */ /* 0x001fe20008000000 */
[----:B------:R-:W-:Y:S01]  /*0350*/  FADD R5, R11, -UR6 ;  /* 0x800000060b057e21 */ /* 0x000fe20008000000 */
[----:B------:R-:W0:Y:S02]  /*0360*/  LDCU.64 UR6, c[0x3][UR16+-0x8] ;  /* 0x00ffff00100677ac */ /* 0x000e240008000a00 */
[----:B-1----:R-:W-:-:S04]  /*0370*/  FFMA R13, R13, R13, UR4 ;  /* 0x000000040d0d7e23 */ /* 0x002fc8000800000d */
[----:B------:R-:W-:Y:S01]  /*0380*/  FFMA R6, R5, R5, R13 ;  /* 0x0000000505067223 */ /* 0x000fe2000000000d */
[----:B------:R-:W-:Y:S01]  /*0390*/  FFMA R5, R8, 16, R5 ;  /* 0x4180000008057823 */ /* 0x000fe20000000005 */
[----:B--2---:R-:W-:Y:S01]  /*03a0*/  FADD R7, R12, -UR9 ;  /* 0x800000090c077e21 */ /* 0x004fe20008000000 */
[----:B------:R-:W-:Y:S01]  /*03b0*/  FADD R28, R11, -UR8 ;  /* 0x800000080b1c7e21 */ /* 0x000fe20008000000 */
[----:B------:R-:W1:Y:S01]  /*03c0*/  LDCU.64 UR8, c[0x3][UR16+0x8] ;  /* 0x00c00100100877ac */ /* 0x000e620008000a00 */
[----:B------:R-:W-:Y:S01]  /*03d0*/  FFMA R21, R5, R5, R13 ;  /* 0x0000000505157223 */ /* 0x000fe2000000000d */
[----:B------:R-:W-:Y:S01]  /*03e0*/  FFMA R5, R8, 16, R5 ;  /* 0x4180000008057823 */ /* 0x000fe20000000005 */
[----:B------:R-:W-:-:S03]  /*03f0*/  FSETP.GEU.AND P1, PT, |R6|, 1.175494350822287508e-38, PT ;  /* 0x008000000600780b */ /* 0x000fc60003f2e200 */
[----:B------:R-:W-:Y:S01]  /*0400*/  FFMA R15, R5, R5, R13 ;  /* 0x00000005050f7223 */ /* 0x000fe2000000000d */
[----:B------:R-:W-:Y:S01]  /*0410*/  FSETP.GEU.AND P2, PT, |R21|, 1.175494350822287508e-38, PT ;  /* 0x008000001500780b */ /* 0x000fe20003f4e200 */
[----:B0-----:R-:W-:Y:S01]  /*0420*/  FFMA R7, R7, R7, UR6 ;  /* 0x0000000607077e23 */ /* 0x001fe20008000007 */
[C---:B------:R-:W-:Y:S01]  /*0430*/  FFMA R23, R8.reuse, 16, R5 ;  /* 0x4180000008177823 */ /* 0x040fe20000000005 */
[----:B------:R-:W-:Y:S01]  /*0440*/  FFMA R5, R8, 16, R28 ;  /* 0x4180000008057823 */ /* 0x000fe2000000001c */
[----:B------:R-:W-:Y:S01]  /*0450*/  FSETP.GEU.AND P3, PT, |R15|, 1.175494350822287508e-38, PT ;  /* 0x008000000f00780b */ /* 0x000fe20003f6e200 */
[----:B------:R-:W-:-:S04]  /*0460*/  FFMA R19, R28, R28, R7 ;  /* 0x0000001c1c137223 */ /* 0x000fc80000000007 */
[----:B------:R-:W-:Y:S01]  /*0470*/  @!P1 FMUL R6, R6, 16777216 ;  /* 0x4b80000006069820 */ /* 0x000fe20000400000 */
[----:B------:R-:W-:-:S03]  /*0480*/  FSETP.GEU.AND P4, PT, |R19|, 1.175494350822287508e-38, PT ;  /* 0x008000001300780b */ /* 0x000fc60003f8e200 */
[----:B------:R-:W-:Y:S01]  /*0490*/  @!P2 FMUL R21, R21, 16777216 ;  /* 0x4b8000001515a820 */ /* 0x000fe20000400000 */
[----:B------:R0:W2:Y:S03]  /*04a0*/  MUFU.RSQ R17, R6 ;  /* 0x0000000600117308 */ /* 0x0000a60000001400 */
[----:B------:R-:W-:-:S05]  /*04b0*/  @!P3 FMUL R15, R15, 16777216 ;  /* 0x4b8000000f0fb820 */ /* 0x000fca0000400000 */
[----:B------:R5:W3:Y:S01]  /*04c0*/  MUFU.RSQ R25, R21 ;  /* 0x0000001500197308 */ /* 0x000ae20000001400 */
[----:B------:R-:W-:Y:S01]  /*04d0*/  @!P4 FMUL R19, R19, 16777216 ;  /* 0x4b8000001313c820 */ /* 0x000fe20000400000 */
[----:B0-----:R-:W-:Y:S01]  /*04e0*/  FFMA R6, R5, R5, R7 ;  /* 0x0000000505067223 */ /* 0x001fe20000000007 */
[----:B------:R-:W-:-:S05]  /*04f0*/  FFMA R5, R8, 16, R5 ;  /* 0x4180000008057823 */ /* 0x000fca0000000005 */
[----:B------:R-:W0:Y:S01]  /*0500*/  MUFU.RSQ R15, R15 ;  /* 0x0000000f000f7308 */ /* 0x000e220000001400 */
[C---:B-----5:R-:W-:Y:S01]  /*0510*/  FFMA R21, R8.reuse, 16, R23 ;  /* 0x4180000008157823 */ /* 0x060fe20000000017 */
[----:B--2---:R-:W-:Y:S01]  /*0520*/  @!P1 FMUL R17, R17, 4096 ;  /* 0x4580000011119820 */ /* 0x004fe20000400000 */
[----:B------:R-:W-:Y:S02]  /*0530*/  FFMA R23, R23, R23, R13 ;  /* 0x0000001717177223 */ /* 0x000fe4000000000d */
[----:B------:R-:W-:Y:S01]  /*0540*/  FFMA R28, R8, 16, R21 ;  /* 0x41800000081c7823 */ /* 0x000fe20000000015 */
[----:B------:R-:W-:Y:S01]  /*0550*/  FFMA R20, R17, UR5, R20 ;  /* 0x0000000511147c23 */ /* 0x000fe20008000014 */
[--C-:B------:R-:W-:Y:S01]  /*0560*/  FFMA R21, R21, R21, R13.reuse ;  /* 0x0000001515157223 */ /* 0x100fe2000000000d */
[----:B------:R-:W2:Y:S01]  /*0570*/  MUFU.RSQ R19, R19 ;  /* 0x0000001300137308 */ /* 0x000ea20000001400 */
[----:B---3--:R-:W-:Y:S01]  /*0580*/  @!P2 FMUL R25, R25, 4096 ;  /* 0x458000001919a820 */ /* 0x008fe20000400000 */
[----:B------:R-:W-:Y:S01]  /*0590*/  FFMA R17, R28, R28, R13 ;  /* 0x0000001c1c117223 */ /* 0x000fe2000000000d */
[----:B------:R-:W-:-:S02]  /*05a0*/  FSETP.GEU.AND P1, PT, |R23|, 1.175494350822287508e-38, PT ;  /* 0x008000001700780b */ /* 0x000fc40003f2e200 */
[----:B------:R-:W-:Y:S01]  /*05b0*/  FFMA R22, R25, UR5, R22 ;  /* 0x0000000519167c23 */ /* 0x000fe20008000016 */
[----:B------:R-:W-:Y:S01]  /*05c0*/  FSETP.GEU.AND P2, PT, |R21|, 1.175494350822287508e-38, PT ;  /* 0x008000001500780b */ /* 0x000fe20003f4e200 */
[----:B0-----:R-:W-:Y:S01]  /*05d0*/  @!P3 FMUL R15, R15, 4096 ;  /* 0x458000000f0fb820 */ /* 0x001fe20000400000 */
[----:B------:R-:W-:-:S03]  /*05e0*/  FSETP.GEU.AND P3, PT, |R6|, 1.175494350822287508e-38, PT ;  /* 0x008000000600780b */ /* 0x000fc60003f6e200 */
[----:B------:R-:W-:Y:S01]  /*05f0*/  FFMA R24, R15, UR5, R24 ;  /* 0x000000050f187c23 */ /* 0x000fe20008000018 */
[----:B------:R-:W-:Y:S01]  /*0600*/  FFMA R15, R8, 16, R28 ;  /* 0x41800000080f7823 */ /* 0x000fe2000000001c */
[----:B------:R-:W-:-:S03]  /*0610*/  FFMA R28, R5, R5, R7 ;  /* 0x00000005051c7223 */ /* 0x000fc60000000007 */
[----:B------:R-:W-:Y:S01]  /*0620*/  @!P1 FMUL R23, R23, 16777216 ;  /* 0x4b80000017179820 */ /* 0x000fe20000400000 */
[----:B--2---:R-:W-:Y:S01]  /*0630*/  @!P4 FMUL R19, R19, 4096 ;  /* 0x458000001313c820 */ /* 0x004fe20000400000 */
[----:B------:R-:W-:Y:S01]  /*0640*/  FFMA R25, R8, 16, R15 ;  /* 0x4180000008197823 */ /* 0x000fe2000000000f */
[----:B------:R-:W-:Y:S01]  /*0650*/  FFMA R15, R15, R15, R13 ;  /* 0x0000000f0f0f7223 */ /* 0x000fe2000000000d */
[----:B------:R-:W-:Y:S01]  /*0660*/  FSETP.GEU.AND P4, PT, |R28|, 1.175494350822287508e-38, PT ;  /* 0x008000001c00780b */ /* 0x000fe20003f8e200 */
[----:B------:R-:W-:Y:S01]  /*0670*/  FFMA R20, R19, UR7, R20 ;  /* 0x0000000713147c23 */ /* 0x000fe20008000014 */
[----:B------:R-:W-:Y:S01]  /*0680*/  FFMA R19, R8, 16, R5 ;  /* 0x4180000008137823 */ /* 0x000fe20000000005 */
[----:B------:R-:W-:Y:S01]  /*0690*/  FFMA R13, R25, R25, R13 ;  /* 0x00000019190d7223 */ /* 0x000fe2000000000d */
[----:B------:R-:W-:Y:S01]  /*06a0*/  @!P2 FMUL R21, R21, 16777216 ;  /* 0x4b8000001515a820 */ /* 0x000fe20000400000 */
[----:B------:R-:W0:Y:S01]  /*06b0*/  MUFU.RSQ R27, R23 ;  /* 0x00000017001b7308 */ /* 0x000e220000001400 */
[----:B------:R-:W-:Y:S01]  /*06c0*/  FFMA R25, R19, R19, R7 ;  /* 0x0000001313197223 */ /* 0x000fe20000000007 */
[----:B------:R-:W-:-:S04]  /*06d0*/  @!P3 FMUL R6, R6, 16777216 ;  /* 0x4b8000000606b820 */ /* 0x000fc80000400000 */
[----:B------:R-:W-:Y:S02]  /*06e0*/  FSETP.GEU.AND P5, PT, |R25|, 1.175494350822287508e-38, PT ;  /* 0x008000001900780b */ /* 0x000fe40003fae200 */
[----:B------:R-:W2:Y:S01]  /*06f0*/  MUFU.RSQ R21, R21 ;  /* 0x0000001500157308 */ /* 0x000ea20000001400 */
[----:B------:R-:W-:-:S07]  /*0700*/  @!P4 FMUL R28, R28, 16777216 ;  /* 0x4b8000001c1cc820 */ /* 0x000fce0000400000 */
[----:B------:R3:W5:Y:S01]  /*0710*/  MUFU.RSQ R29, R6 ;  /* 0x00000006001d7308 */ /* 0x0007620000001400 */
[----:B0-----:R-:W-:Y:S02]  /*0720*/  @!P1 FMUL R27, R27, 4096 ;  /* 0x458000001b1b9820 */ /* 0x001fe40000400000 */
[----:B------:R-:W-:Y:S02]  /*0730*/  @!P5 FMUL R25, R25, 16777216 ;  /* 0x4b8000001919d820 */ /* 0x000fe40000400000 */
[----:B------:R-:W-:-:S03]  /*0740*/  FFMA R26, R27, UR5, R26 ;  /* 0x000000051b1a7c23 */ /* 0x000fc6000800001a */
[----:B------:R0:W4:Y:S01]  /*0750*/  MUFU.RSQ R5, R28 ;  /* 0x0000001c00057308 */ /* 0x0001220000001400 */
[----:B---3--:R-:W-:Y:S01]  /*0760*/  FFMA R6, R8, 16, R19 ;  /* 0x4180000008067823 */ /* 0x008fe20000000013 */
[----:B--2---:R-:W-:-:S03]  /*0770*/  @!P2 FMUL R21, R21, 4096 ;  /* 0x458000001515a820 */ /* 0x004fc60000400000 */
[----:B------:R-:W-:-:S03]  /*0780*/  FFMA R19, R6, R6, R7 ;  /* 0x0000000606137223 */ /* 0x000fc60000000007 */
[----:B------:R-:W2:Y:S01]  /*0790*/  MUFU.RSQ R25, R25 ;  /* 0x0000001900197308 */ /* 0x000ea20000001400 */
[C---:B0-----:R-:W-:Y:S01]  /*07a0*/  FFMA R28, R8.reuse, 16, R6 ;  /* 0x41800000081c7823 */ /* 0x041fe20000000006 */
[----:B-----5:R-:W-:Y:S01]  /*07b0*/  @!P3 FMUL R29, R29, 4096 ;  /* 0x458000001d1db820 */ /* 0x020fe20000400000 */
[----:B------:R-:W-:Y:S02]  /*07c0*/  FSETP.GEU.AND P3, PT, |R13|, 1.175494350822287508e-38, PT ;  /* 0x008000000d00780b */ /* 0x000fe40003f6e200 */
[----:B------:R-:W-:Y:S01]  /*07d0*/  FFMA R23, R8, 16, R28 ;  /* 0x4180000008177823 */ /* 0x000fe2000000001c */
[----:B------:R-:W-:-:S03]  /*07e0*/  FFMA R22, R29, UR7, R22 ;  /* 0x000000071d167c23 */ /* 0x000fc60008000016 */
[----:B------:R-:W-:Y:S01]  /*07f0*/  FFMA R27, R8, 16, R23 ;  /* 0x41800000081b7823 */ /* 0x000fe20000000017 */
[--C-:B------:R-:W-:Y:S01]  /*0800*/  FFMA R6, R23, R23, R7.reuse ;  /* 0x0000001717067223 */ /* 0x100fe20000000007 */
[----:B------:R-:W-:Y:S01]  /*0810*/  FFMA R23, R21, UR5, R18 ;  /* 0x0000000515177c23 */ /* 0x000fe20008000012 */
[----:B------:R-:W-:Y:S01]  /*0820*/  FADD R18, R12, -UR11 ;  /* 0x8000000b0c127e21 */ /* 0x000fe20008000000 */
[----:B----4-:R-:W-:Y:S01]  /*0830*/  @!P4 FMUL R5, R5, 4096 ;  /* 0x458000000505c820 */ /* 0x010fe20000400000 */
[----:B------:R-:W-:Y:S02]  /*0840*/  FSETP.GEU.AND P4, PT, |R19|, 1.175494350822287508e-38, PT ;  /* 0x008000001300780b */ /* 0x000fe40003f8e200 */
[----:B-1----:R-:W-:Y:S01]  /*0850*/  FFMA R18, R18, R18, UR8 ;  /* 0x0000000812127e23 */ /* 0x002fe20008000012 */
[----:B--2---:R-:W-:Y:S01]  /*0860*/  @!P5 FMUL R25, R25, 4096 ;  /* 0x458000001919d820 */ /* 0x004fe20000400000 */
[----:B------:R-:W-:Y:S01]  /*0870*/  FFMA R24, R5, UR7, R24 ;  /* 0x0000000705187c23 */ /* 0x000fe20008000018 */
[--C-:B------:R-:W-:Y:S01]  /*0880*/  FFMA R5, R28, R28, R7.reuse ;  /* 0x0000001c1c057223 */ /* 0x100fe20000000007 */
[----:B------:R-:W-:Y:S01]  /*0890*/  FFMA R7, R27, R27, R7 ;  /* 0x0000001b1b077223 */ /* 0x000fe20000000007 */
[----:B------:R-:W-:Y:S01]  /*08a0*/  FFMA R21, R25, UR7, R26 ;  /* 0x0000000719157c23 */ /* 0x000fe2000800001a */
[----:B------:R-:W-:Y:S01]  /*08b0*/  FADD R25, R11, -UR10 ;  /* 0x8000000a0b197e21 */ /* 0x000fe20008000000 */
[----:B------:R-:W-:Y:S01]  /*08c0*/  @!P3 FMUL R13, R13, 16777216 ;  /* 0x4b8000000d0db820 */ /* 0x000fe20000400000 */
[----:B------:R-:W0:Y:S01]  /*08d0*/  LDCU.64 UR10, c[0x3][UR16+0x18] ;  /* 0x00c00300100a77ac */ /* 0x000e220008000a00 */
[----:B------:R-:W-:Y:S01]  /*08e0*/  FSETP.GEU.AND P6, PT, |R5|, 1.175494350822287508e-38, PT ;  /* 0x008000000500780b */ /* 0x000fe20003fce200 */
[--C-:B------:R-:W-:Y:S01]  /*08f0*/  FFMA R26, R25, R25, R18.reuse ;  /* 0x00000019191a7223 */ /* 0x100fe20000000012 */
[----:B------:R-:W-:Y:S01]  /*0900*/  FFMA R25, R8, 16, R25 ;  /* 0x4180000008197823 */ /* 0x000fe20000000019 */
[----:B------:R-:W-:Y:S01]  /*0910*/  @!P4 FMUL R19, R19, 16777216 ;  /* 0x4b8000001313c820 */ /* 0x000fe20000400000 */
[----:B------:R-:W1:Y:S01]  /*0920*/  MUFU.RSQ R13, R13 ;  /* 0x0000000d000d7308 */ /* 0x000e620000001400 */
[----:B------:R-:W-:Y:S01]  /*0930*/  UIADD3 UR16, UPT, UPT, UR16, 0x40, URZ ;  /* 0x0000004010107890 */ /* 0x000fe2000fffe0ff */
[----:B------:R-:W-:Y:S01]  /*0940*/  FSETP.GEU.AND P1, PT, |R26|, 1.175494350822287508e-38, PT ;  /* 0x008000001a00780b */ /* 0x000fe20003f2e200 */
[----:B------:R-:W-:-:S06]  /*0950*/  FFMA R28, R25, R25, R18 ;  /* 0x00000019191c7223 */ /* 0x000fcc0000000012 */
[----:B------:R-:W-:-:S06]  /*0960*/  @!P6 FMUL R5, R5, 16777216 ;  /* 0x4b8000000505e820 */ /* 0x000fcc0000400000 */
[----:B------:R-:W-:Y:S01]  /*0970*/  @!P1 FMUL R26, R26, 16777216 ;  /* 0x4b8000001a1a9820 */ /* 0x000fe20000400000 */
[----:B------:R-:W2:Y:S01]  /*0980*/  MUFU.RSQ R5, R5 ;  /* 0x0000000500057308 */ /* 0x000ea20000001400 */
[----:B-1----:R-:W-:Y:S01]  /*0990*/  @!P3 FMUL R13, R13, 4096 ;  /* 0x458000000d0db820 */ /* 0x002fe20000400000 */
[----:B------:R-:W-:-:S06]  /*09a0*/  FSETP.GEU.AND P3, PT, |R7|, 1.175494350822287508e-38, PT ;  /* 0x008000000700780b */ /* 0x000fcc0003f6e200 */
[----:B------:R-:W1:Y:S07]  /*09b0*/  MUFU.RSQ R27, R26 ;  /* 0x0000001a001b7308 */ /* 0x000e6e0000001400 */
[----:B------:R-:W-:Y:S01]  /*09c0*/  @!P3 FMUL R7, R7, 16777216 ;  /* 0x4b8000000707b820 */ /* 0x000fe20000400000 */
[----:B--2---:R-:W-:Y:S01]  /*09d0*/  @!P6 FMUL R5, R5, 4096 ;  /* 0x458000000505e820 */ /* 0x004fe20000400000 */
[----:B-1----:R-:W-:Y:S01]  /*09e0*/  @!P1 FMUL R27, R27, 4096 ;  /* 0x458000001b1b9820 */ /* 0x002fe20000400000 */
[----:B------:R-:W-:-:S03]  /*09f0*/  FSETP.GEU.AND P1, PT, |R28|, 1.175494350822287508e-38, PT ;  /* 0x008000001c00780b */ /* 0x000fc60003f2e200 */
[----:B------:R-:W-:Y:S01]  /*0a00*/  FFMA R20, R27, UR9, R20 ;  /* 0x000000091b147c23 */ /* 0x000fe20008000014 */
[----:B------:R-:W-:-:S04]  /*0a10*/  FFMA R27, R8, 16, R25 ;  /* 0x41800000081b7823 */ /* 0x000fc80000000019 */
[----:B------:R-:W-:Y:S01]  /*0a20*/  FFMA R26, R27, R27, R18 ;  /* 0x0000001b1b1a7223 */ /* 0x000fe20000000012 */
[----:B------:R-:W-:-:S04]  /*0a30*/  FFMA R27, R8, 16, R27 ;  /* 0x41800000081b7823 */ /* 0x000fc8000000001b */
[----:B------:R-:W-:Y:S01]  /*0a40*/  FSETP.GEU.AND P2, PT, |R26|, 1.175494350822287508e-38, PT ;  /* 0x008000001a00780b */ /* 0x000fe20003f4e200 */
[----:B------:R-:W-:-:S04]  /*0a50*/  @!P1 FMUL R28, R28, 16777216 ;  /* 0x4b8000001c1c9820 */ /* 0x000fc80000400000 */
[----:B------:R-:W1:Y:S08]  /*0a60*/  MUFU.RSQ R29, R28 ;  /* 0x0000001c001d7308 */ /* 0x000e700000001400 */
[----:B------:R-:W-:Y:S01]  /*0a70*/  @!P2 FMUL R26, R26, 16777216 ;  /* 0x4b8000001a1aa820 */ /* 0x000fe20000400000 */
[----:B------:R2:W3:Y:S08]  /*0a80*/  MUFU.RSQ R28, R19 ;  /* 0x00000013001c7308 */ /* 0x0004f00000001400 */
[----:B------:R-:W4:Y:S01]  /*0a90*/  MUFU.RSQ R25, R26 ;  /* 0x0000001a00197308 */ /* 0x000f220000001400 */
[----:B-1----:R-:W-:Y:S01]  /*0aa0*/  @!P1 FMUL R29, R29, 4096 ;  /* 0x458000001d1d9820 */ /* 0x002fe20000400000 */
[----:B------:R-:W-:Y:S01]  /*0ab0*/  FSETP.GEU.AND P1, PT, |R17|, 1.175494350822287508e-38, PT ;  /* 0x008000001100780b */ /* 0x000fe20003f2e200 */
[----:B--2---:R-:W-:-:S02]  /*0ac0*/  FFMA R19, R8, 16, R27 ;  /* 0x4180000008137823 */ /* 0x004fc4000000001b */
[----:B------:R-:W-:Y:S01]  /*0ad0*/  FFMA R22, R29, UR9, R22 ;  /* 0x000000091d167c23 */ /* 0x000fe20008000016 */
[----:B------:R-:W-:Y:S01]  /*0ae0*/  FFMA R29, R27, R27, R18 ;  /* 0x0000001b1b1d7223 */ /* 0x000fe20000000012 */
[----:B---3--:R-:W-:Y:S01]  /*0af0*/  @!P4 FMUL R28, R28, 4096 ;  /* 0x458000001c1cc820 */ /* 0x008fe20000400000 */
[----:B------:R-:W-:-:S03]  /*0b00*/  FSETP.GEU.AND P4, PT, |R6|, 1.175494350822287508e-38, PT ;  /* 0x008000000600780b */ /* 0x000fc60003f8e200 */
[----:B------:R-:W-:-:S04]  /*0b10*/  FSETP.GEU.AND P5, PT, |R29|, 1.175494350822287508e-38, PT ;  /* 0x008000001d00780b */ /* 0x000fc80003fae200 */
[----:B------:R-:W-:Y:S01]  /*0b20*/  @!P1 FMUL R17, R17, 16777216 ;  /* 0x4b80000011119820 */ /* 0x000fe20000400000 */
[----:B----4-:R-:W-:Y:S01]  /*0b30*/  @!P2 FMUL R25, R25, 4096 ;  /* 0x458000001919a820 */ /* 0x010fe20000400000 */
[----:B------:R-:W-:-:S03]  /*0b40*/  FSETP.GEU.AND P2, PT, |R15|, 1.175494350822287508e-38, PT ;  /* 0x008000000f00780b */ /* 0x000fc60003f4e200 */
[----:B------:R-:W-:Y:S02]  /*0b50*/  FFMA R24, R25, UR9, R24 ;  /* 0x0000000919187c23 */ /* 0x000fe40008000018 */
[----:B------:R1:W2:Y:S01]  /*0b60*/  MUFU.RSQ R25, R17 ;  /* 0x0000001100197308 */ /* 0x0002a20000001400 */
[----:B------:R-:W-:Y:S01]  /*0b70*/  @!P4 FMUL R6, R6, 16777216 ;  /* 0x4b8000000606c820 */ /* 0x000fe20000400000 */
[----:B------:R-:W-:-:S06]  /*0b80*/  @!P5 FMUL R29, R29, 16777216 ;  /* 0x4b8000001d1dd820 */ /* 0x000fcc0000400000 */
[----:B------:R-:W-:Y:S01]  /*0b90*/  @!P2 FMUL R15, R15, 16777216 ;  /* 0x4b8000000f0fa820 */ /* 0x000fe20000400000 */
[----:B------:R3:W4:Y:S01]  /*0ba0*/  MUFU.RSQ R26, R29 ;  /* 0x0000001d001a7308 */ /* 0x0007220000001400 */
[----:B-1----:R-:W-:Y:S01]  /*0bb0*/  FFMA R17, R28, UR7, R23 ;  /* 0x000000071c117c23 */ /* 0x002fe20008000017 */
[----:B------:R-:W-:Y:S01]  /*0bc0*/  FFMA R23, R8, 16, R19 ;  /* 0x4180000008177823 */ /* 0x000fe20000000013 */
[----:B------:R-:W-:-:S03]  /*0bd0*/  FFMA R19, R19, R19, R18 ;  /* 0x0000001313137223 */ /* 0x000fc60000000012 */
[----:B------:R-:W-:Y:S01]  /*0be0*/  FFMA R27, R8, 16, R23 ;  /* 0x41800000081b7823 */ /* 0x000fe20000000017 */
[----:B--2---:R-:W-:-:S03]  /*0bf0*/  @!P1 FMUL R25, R25, 4096 ;  /* 0x4580000019199820 */ /* 0x004fc60000400000 */
[----:B---3--:R-:W-:Y:S01]  /*0c00*/  FFMA R29, R8, 16, R27 ;  /* 0x41800000081d7823 */ /* 0x008fe2000000001b */
[----:B------:R-:W-:Y:S02]  /*0c10*/  FFMA R14, R25, UR5, R14 ;  /* 0x00000005190e7c23 */ /* 0x000fe4000800000e */
[----:B------:R1:W2:Y:S02]  /*0c20*/  MUFU.RSQ R25, R15 ;  /* 0x0000000f00197308 */ /* 0x0002a40000001400 */
[----:B------:R-:W-:Y:S01]  /*0c30*/  FFMA R14, R5, UR7, R14 ;  /* 0x00000007050e7c23 */ /* 0x000fe2000800000e */
[----:B----4-:R-:W-:Y:S01]  /*0c40*/  @!P5 FMUL R26, R26, 4096 ;  /* 0x458000001a1ad820 */ /* 0x010fe20000400000 */
[----:B------:R-:W-:-:S03]  /*0c50*/  FSETP.GEU.AND P5, PT, |R19|, 1.175494350822287508e-38, PT ;  /* 0x008000001300780b */ /* 0x000fc60003fae200 */
[----:B------:R-:W-:Y:S01]  /*0c60*/  FFMA R21, R26, UR9, R21 ;  /* 0x000000091a157c23 */ /* 0x000fe20008000015 */
[--C-:B-1----:R-:W-:Y:S01]  /*0c70*/  FFMA R15, R23, R23, R18.reuse ;  /* 0x00000017170f7223 */ /* 0x102fe20000000012 */
[--C-:B------:R-:W-:Y:S01]  /*0c80*/  FFMA R23, R27, R27, R18.reuse ;  /* 0x0000001b1b177223 */ /* 0x100fe20000000012 */
[----:B------:R-:W-:Y:S01]  /*0c90*/  FFMA R18, R29, R29, R18 ;  /* 0x0000001d1d127223 */ /* 0x000fe20000000012 */
[----:B--2---:R-:W-:-:S03]  /*0ca0*/  @!P2 FMUL R25, R25, 4096 ;  /* 0x458000001919a820 */ /* 0x004fc60000400000 */
[----:B------:R-:W-:-:S03]  /*0cb0*/  FSETP.GEU.AND P2, PT, |R23|, 1.175494350822287508e-38, PT ;  /* 0x008000001700780b */ /* 0x000fc60003f4e200 */
[----:B------:R-:W-:Y:S01]  /*0cc0*/  @!P5 FMUL R19, R19, 16777216 ;  /* 0x4b8000001313d820 */ /* 0x000fe20000400000 */
[----:B------:R-:W-:Y:S01]  /*0cd0*/  FFMA R16, R25, UR5, R16 ;  /* 0x0000000519107c23 */ /* 0x000fe20008000010 */
[----:B------:R-:W-:-:S03]  /*0ce0*/  FADD R25, R12, -UR13 ;  /* 0x8000000d0c197e21 */ /* 0x000fc60008000000 */
[----:B------:R-:W-:Y:S01]  /*0cf0*/  FFMA R16, R13, UR5, R16 ;  /* 0x000000050d107c23 */ /* 0x000fe20008000010 */
[----:B0-----:R-:W-:Y:S01]  /*0d00*/  FFMA R13, R25, R25, UR10 ;  /* 0x0000000a190d7e23 */ /* 0x001fe20008000019 */
[----:B------:R-:W-:-:S04]  /*0d10*/  FADD R25, R11, -UR12 ;  /* 0x8000000c0b197e21 */ /* 0x000fc80008000000 */
[----:B------:R-:W-:Y:S01]  /*0d20*/  FFMA R26, R25, R25, R13 ;  /* 0x00000019191a7223 */ /* 0x000fe2000000000d */
[----:B------:R-:W-:Y:S01]  /*0d30*/  FFMA R25, R8, 16, R25 ;  /* 0x4180000008197823 */ /* 0x000fe20000000019 */
[----:B------:R-:W-:-:S03]  /*0d40*/  @!P2 FMUL R23, R23, 16777216 ;  /* 0x4b8000001717a820 */ /* 0x000fc60000400000 */
[----:B------:R-:W-:-:S13]  /*0d50*/  FSETP.GEU.AND P1, PT, |R26|, 1.175494350822287508e-38, PT ;  /* 0x008000001a00780b */ /* 0x000fda0003f2e200 */
[----:B------:R-:W-:-:S04]  /*0d60*/  @!P1 FMUL R26, R26, 16777216 ;  /* 0x4b8000001a1a9820 */ /* 0x000fc80000400000 */
[----:B------:R-:W0:Y:S02]  /*0d70*/  MUFU.RSQ R27, R26 ;  /* 0x0000001a001b7308 */ /* 0x000e240000001400 */
[----:B0-----:R-:W-:-:S04]  /*0d80*/  @!P1 FMUL R27, R27, 4096 ;  /* 0x458000001b1b9820 */ /* 0x001fc80000400000 */
[----:B------:R-:W-:Y:S01]  /*0d90*/  FFMA R20, R27, UR11, R20 ;  /* 0x0000000b1b147c23 */ /* 0x000fe20008000014 */
[----:B------:R-:W-:Y:S01]  /*0da0*/  FFMA R27, R25, R25, R13 ;  /* 0x00000019191b7223 */ /* 0x000fe2000000000d */
[----:B------:R-:W-:-:S04]  /*0db0*/  FFMA R25, R8, 16, R25 ;  /* 0x4180000008197823 */ /* 0x000fc80000000019 */
[----:B------:R-:W-:Y:S01]  /*0dc0*/  FSETP.GEU.AND P1, PT, |R27|, 1.175494350822287508e-38, PT ;  /* 0x008000001b00780b */ /* 0x000fe20003f2e200 */
[----:B------:R-:W-:-:S12]  /*0dd0*/  FFMA R28, R8, 16, R25 ;  /* 0x41800000081c7823 */ /* 0x000fd80000000019 */
[----:B------:R-:W-:-:S04]  /*0de0*/  @!P1 FMUL R27, R27, 16777216 ;  /* 0x4b8000001b1b9820 */ /* 0x000fc80000400000 */
[----:B------:R-:W0:Y:S08]  /*0df0*/  MUFU.RSQ R29, R27 ;  /* 0x0000001b001d7308 */ /* 0x000e300000001400 */
[----:B------:R-:W1:Y:S08]  /*0e00*/  MUFU.RSQ R27, R6 ;  /* 0x00000006001b7308 */ /* 0x000e700000001400 */
[----:B------:R-:W2:Y:S01]  /*0e10*/  MUFU.RSQ R6, R23 ;  /* 0x0000001700067308 */ /* 0x000ea20000001400 */
[----:B0-----:R-:W-:-:S04]  /*0e20*/  @!P1 FMUL R29, R29, 4096 ;  /* 0x458000001d1d9820 */ /* 0x001fc80000400000 */
[----:B------:R-:W-:Y:S01]  /*0e30*/  FFMA R22, R29, UR11, R22 ;  /* 0x0000000b1d167c23 */ /* 0x000fe20008000016 */
[----:B------:R-:W-:Y:S02]  /*0e40*/  FFMA R29, R25, R25, R13 ;  /* 0x00000019191d7223 */ /* 0x000fe4000000000d */
[----:B------:R-:W0:Y:S01]  /*0e50*/  MUFU.RSQ R25, R7 ;  /* 0x0000000700197308 */ /* 0x000e220000001400 */
[----:B-1----:R-:W-:Y:S02]  /*0e60*/  @!P4 FMUL R27, R27, 4096 ;  /* 0x458000001b1bc820 */ /* 0x002fe40000400000 */
[----:B------:R-:W-:Y:S02]  /*0e70*/  FSETP.GEU.AND P1, PT, |R29|, 1.175494350822287508e-38, PT ;  /* 0x008000001d00780b */ /* 0x000fe40003f2e200 */
[----:B------:R-:W-:Y:S01]  /*0e80*/  FFMA R16, R27, UR7, R16 ;  /* 0x000000071b107c23 */ /* 0x000fe20008000010 */
[----:B------:R-:W-:Y:S01]  /*0e90*/  FFMA R27, R8, 16, R28 ;  /* 0x41800000081b7823 */ /* 0x000fe2000000001c */
[----:B--2---:R-:W-:Y:S01]  /*0ea0*/  @!P2 FMUL R6, R6, 4096 ;  /* 0x458000000606a820 */ /* 0x004fe20000400000 */
[----:B------:R-:W-:-:S08]  /*0eb0*/  FSETP.GEU.AND P2, PT, |R15|, 1.175494350822287508e-38, PT ;  /* 0x008000000f00780b */ /* 0x000fd00003f4e200 */
[----:B------:R-:W-:Y:S01]  /*0ec0*/  @!P1 FMUL R29, R29, 16777216 ;  /* 0x4b8000001d1d9820 */ /* 0x000fe20000400000 */
[----:B0-----:R-:W-:Y:S01]  /*0ed0*/  @!P3 FMUL R25, R25, 4096 ;  /* 0x458000001919b820 */ /* 0x001fe20000400000 */
[----:B------:R-:W-:Y:S02]  /*0ee0*/  FSETP.GEU.AND P3, PT, |R18|, 1.175494350822287508e-38, PT ;  /* 0x008000001200780b */ /* 0x000fe40003f6e200 */
[----:B------:R-:W0:Y:S01]  /*0ef0*/  MUFU.RSQ R26, R29 ;  /* 0x0000001d001a7308 */ /* 0x000e220000001400 */
[----:B------:R-:W-:Y:S01]  /*0f00*/  FFMA R7, R25, UR7, R16 ;  /* 0x0000000719077c23 */ /* 0x000fe20008000010 */
[----:B------:R-:W-:Y:S01]  /*0f10*/  FFMA R25, R27, R27, R13 ;  /* 0x0000001b1b197223 */ /* 0x000fe2000000000d */
[----:B------:R-:W-:Y:S02]  /*0f20*/  @!P2 FMUL R15, R15, 16777216 ;  /* 0x4b8000000f0fa820 */ /* 0x000fe40000400000 */
[----:B------:R-:W-:Y:S02]  /*0f30*/  FFMA R6, R6, UR9, R7 ;  /* 0x0000000906067c23 */ /* 0x000fe40008000007 */
[----:B------:R-:W-:Y:S01]  /*0f40*/  FSETP.GEU.AND P4, PT, |R25|, 1.175494350822287508e-38, PT ;  /* 0x008000001900780b */ /* 0x000fe20003f8e200 */
[----:B------:R-:W1:Y:S03]  /*0f50*/  MUFU.RSQ R16, R19 ;  /* 0x0000001300107308 */ /* 0x000e660000001400 */
[----:B------:R-:W-:-:S05]  /*0f60*/  @!P3 FMUL R18, R18, 16777216 ;  /* 0x4b8000001212b820 */ /* 0x000fca0000400000 */
[----:B------:R-:W2:Y:S01]  /*0f70*/  MUFU.RSQ R7, R18 ;  /* 0x0000001200077308 */ /* 0x000ea20000001400 */
[----:B0-----:R-:W-:-:S03]  /*0f80*/  @!P1 FMUL R26, R26, 4096 ;  /* 0x458000001a1a9820 */ /* 0x001fc60000400000 */
[----:B------:R-:W-:Y:S01]  /*0f90*/  @!P4 FMUL R25, R25, 16777216 ;  /* 0x4b8000001919c820 */ /* 0x000fe20000400000 */
[----:B------:R-:W-:Y:S01]  /*0fa0*/  FFMA R24, R26, UR11, R24 ;  /* 0x0000000b1a187c23 */ /* 0x000fe20008000018 */
[----:B------:R-:W-:Y:S01]  /*0fb0*/  FFMA R26, R28, R28, R13 ;  /* 0x0000001c1c1a7223 */ /* 0x000fe2000000000d */
[----:B------:R-:W-:Y:S01]  /*0fc0*/  FFMA R28, R8, 16, R27 ;  /* 0x41800000081c7823 */ /* 0x000fe2000000001b */
[----:B------:R-:W0:Y:S01]  /*0fd0*/  MUFU.RSQ R15, R15 ;  /* 0x0000000f000f7308 */ /* 0x000e220000001400 */
[----:B-1----:R-:W-:Y:S02]  /*0fe0*/  @!P5 FMUL R16, R16, 4096 ;  /* 0x458000001010d820 */ /* 0x002fe40000400000 */
[----:B------:R-:W-:Y:S01]  /*0ff0*/  FFMA R27, R8, 16, R28 ;  /* 0x41800000081b7823 */ /* 0x000fe2000000001c */
[----:B------:R-:W-:Y:S01]  /*1000*/  FFMA R23, R28, R28, R13 ;  /* 0x0000001c1c177223 */ /* 0x000fe2000000000d */
[----:B------:R-:W-:Y:S01]  /*1010*/  FSETP.GEU.AND P1, PT, |R26|, 1.175494350822287508e-38, PT ;  /* 0x008000001a00780b */ /* 0x000fe20003f2e200 */
[----:B------:R-:W-:Y:S01]  /*1020*/  FFMA R16, R16, UR9, R17 ;  /* 0x0000000910107c23 */ /* 0x000fe20008000011 */
[----:B------:R-:W-:Y:S01]  /*1030*/  FFMA R29, R8, 16, R27 ;  /* 0x41800000081d7823 */ /* 0x000fe2000000001b */
[--C-:B------:R-:W-:Y:S01]  /*1040*/  FFMA R27, R27, R27, R13.reuse ;  /* 0x0000001b1b1b7223 */ /* 0x100fe2000000000d */
[----:B--2---:R-:W-:Y:S01]  /*1050*/  @!P3 FMUL R7, R7, 4096 ;  /* 0x458000000707b820 */ /* 0x004fe20000400000 */
[----:B------:R-:W-:Y:S01]  /*1060*/  FSETP.GEU.AND P5, PT, |R23|, 1.175494350822287508e-38, PT ;  /* 0x008000001700780b */ /* 0x000fe20003fae200 */
[----:B------:R-:W-:Y:S01]  /*1070*/  FFMA R13, R29, R29, R13 ;  /* 0x0000001d1d0d7223 */ /* 0x000fe2000000000d */
[----:B------:R-:W1:Y:S01]  /*1080*/  MUFU.RSQ R25, R25 ;  /* 0x0000001900197308 */ /* 0x000e620000001400 */
[----:B------:R-:W-:Y:S01]  /*1090*/  FSETP.GEU.AND P6, PT, |R27|, 1.175494350822287508e-38, PT ;  /* 0x008000001b00780b */ /* 0x000fe20003fce200 */
[----:B------:R-:W-:-:S02]  /*10a0*/  FFMA R7, R7, UR9, R6 ;  /* 0x0000000907077c23 */ /* 0x000fc40008000006 */
[----:B------:R-:W-:Y:S01]  /*10b0*/  FSETP.GEU.AND P3, PT, |R13|, 1.175494350822287508e-38, PT ;  /* 0x008000000d00780b */ /* 0x000fe20003f6e200 */
[----:B0-----:R-:W-:Y:S01]  /*10c0*/  @!P2 FMUL R15, R15, 4096 ;  /* 0x458000000f0fa820 */ /* 0x001fe20000400000 */
[----:B------:R-:W-:Y:S01]  /*10d0*/  @!P1 FMUL R26, R26, 16777216 ;  /* 0x4b8000001a1a9820 */ /* 0x000fe20000400000 */
[----:B------:R-:W-:Y:S02]  /*10e0*/  ISETP.NE.AND P2, PT, R3, RZ, PT ;  /* 0x000000ff0300720c */ /* 0x000fe40003f45270 */
[----:B------:R-:W-:Y:S02]  /*10f0*/  FFMA R14, R15, UR9, R14 ;  /* 0x000000090f0e7c23 */ /* 0x000fe4000800000e */
[----:B------:R-:W-:Y:S01]  /*1100*/  @!P5 FMUL R23, R23, 16777216 ;  /* 0x4b8000001717d820 */ /* 0x000fe20000400000 */
[----:B------:R-:W0:Y:S02]  /*1110*/  MUFU.RSQ R26, R26 ;  /* 0x0000001a001a7308 */ /* 0x000e240000001400 */
[----:B------:R-:W-:-:S03]  /*1120*/  @!P6 FMUL R27, R27, 16777216 ;  /* 0x4b8000001b1be820 */ /* 0x000fc60000400000 */
[----:B------:R-:W-:Y:S01]  /*1130*/  @!P3 FMUL R13, R13, 16777216 ;  /* 0x4b8000000d0db820 */ /* 0x000fe20000400000 */
[----:B-1----:R-:W-:Y:S02]  /*1140*/  @!P4 FMUL R25, R25, 4096 ;  /* 0x458000001919c820 */ /* 0x002fe40000400000 */
[----:B------:R-:W1:Y:S08]  /*1150*/  MUFU.RSQ R18, R27 ;  /* 0x0000001b00127308 */ /* 0x000e700000001400 */
[----:B------:R-:W2:Y:S01]  /*1160*/  MUFU.RSQ R19, R23 ;  /* 0x0000001700137308 */ /* 0x000ea20000001400 */
[----:B0-----:R-:W-:-:S04]  /*1170*/  @!P1 FMUL R26, R26, 4096 ;  /* 0x458000001a1a9820 */ /* 0x001fc80000400000 */
[----:B------:R-:W-:-:S03]  /*1180*/  FFMA R26, R26, UR11, R21 ;  /* 0x0000000b1a1a7c23 */ /* 0x000fc60008000015 */
[----:B------:R-:W0:Y:S01]  /*1190*/  MUFU.RSQ R13, R13 ;  /* 0x0000000d000d7308 */ /* 0x000e220000001400 */
[----:B-1----:R-:W-:-:S04]  /*11a0*/  @!P6 FMUL R18, R18, 4096 ;  /* 0x458000001212e820 */ /* 0x002fc80000400000 */
[----:B------:R-:W-:Y:S01]  /*11b0*/  FFMA R6, R18, UR11, R7 ;  /* 0x0000000b12067c23 */ /* 0x000fe20008000007 */
[----:B------:R-:W-:Y:S01]  /*11c0*/  FFMA R18, R25, UR11, R16 ;  /* 0x0000000b19127c23 */ /* 0x000fe20008000010 */
[----:B--2---:R-:W-:-:S04]  /*11d0*/  @!P5 FMUL R19, R19, 4096 ;  /* 0x458000001313d820 */ /* 0x004fc80000400000 */
[----:B------:R-:W-:Y:S01]  /*11e0*/  FFMA R14, R19, UR11, R14 ;  /* 0x0000000b130e7c23 */ /* 0x000fe2000800000e */
[----:B0-----:R-:W-:-:S04]  /*11f0*/  @!P3 FMUL R13, R13, 4096 ;  /* 0x458000000d0db820 */ /* 0x001fc80000400000 */
[----:B------:R-:W-:Y:S01]  /*1200*/  FFMA R16, R13, UR11, R6 ;  /* 0x0000000b0d107c23 */ /* 0x000fe20008000006 */
[----:B------:R-:W-:Y:S06]  /*1210*/  @P2 BRA `(.L_x_2) ;  /* 0xfffffff000302947 */ /* 0x000fec000383ffff */
.L_x_1:
[----:B------:R-:W-:Y:S05]  /*1220*/  @!P0 BRA `(.L_x_0) ;  /* 0x0000000800f08947 */ /* 0x000fea0003800000 */
[----:B------:R-:W-:Y:S02]  /*1230*/  ISETP.NE.AND P1, PT, R4, 0x1, PT ;  /* 0x000000010400780c */ /* 0x000fe40003f25270 */
[----:B------:R-:W-:-:S04]  /*1240*/  LOP3.LUT R2, R2, 0x1, RZ, 0xc0, !PT ;  /* 0x0000000102027812 */ /* 0x000fc800078ec0ff */
[----:B------:R-:W-:-:S07]  /*1250*/  ISETP.NE.U32.AND P0, PT, R2, 0x1, PT ;  /* 0x000000010200780c */ /* 0x000fce0003f05070 */
[----:B------:R-:W-:Y:S06]  /*1260*/  @!P1 BRA `(.L_x_3) ;  /* 0x0000000400e89947 */ /* 0x000fec0003800000 */
[C---:B------:R-:W-:Y:S02]  /*1270*/  SHF.L.U32 R19, R10.reuse, 0x4, RZ ;  /* 0x000000040a137819 */ /* 0x040fe400000006ff */
[----:B------:R-:W-:Y:S02]  /*1280*/  IADD3 R10, PT, PT, R10, 0x2, RZ ;  /* 0x000000020a0a7810 */ /* 0x000fe40007ffe0ff */
[----:B------:R-:W0:Y:S08]  /*1290*/  LDC.64 R4, c[0x3][R19] ;  /* 0x00c0000013047b82 */ /* 0x000e300000000a00 */
[----:B------:R-:W1:Y:S08]  /*12a0*/  LDC.64 R2, c[0x3][R19+0x8] ;  /* 0x00c0020013027b82 */ /* 0x000e700000000a00 */
[----:B------:R2:W3:Y:S01]  /*12b0*/  LDC.64 R6, c[0x3][R19+0x18] ;  /* 0x00c0060013067b82 */ /* 0x0004e20000000a00 */
[----:B0-----:R-:W-:Y:S01]  /*12c0*/  FADD R5, R12, -R5 ;  /* 0x800000050c057221 */ /* 0x001fe20000000000 */
[----:B------:R-:W-:-:S03]  /*12d0*/  FADD R4, R11, -R4 ;  /* 0x800000040b047221 */ /* 0x000fc60000000000 */
[----:B-1----:R-:W-:Y:S01]  /*12e0*/  FFMA R13, R5, R5, R2 ;  /* 0x00000005050d7223 */ /* 0x002fe20000000002 */
[----:B------:R-:W-:-:S03]  /*12f0*/  FFMA R2, R8, 16, R4 ;  /* 0x4180000008027823 */ /* 0x000fc60000000004 */
[--C-:B------:R-:W-:Y:S01]  /*1300*/  FFMA R23, R4, R4, R13.reuse ;  /* 0x0000000404177223 */ /* 0x100fe2000000000d */
[--C-:B------:R-:W-:Y:S01]  /*1310*/  FFMA R15, R2, R2, R13.reuse ;  /* 0x00000002020f7223 */ /* 0x100fe2000000000d */
[----:B------:R2:W0:Y:S01]  /*1320*/  LDC.64 R4, c[0x3][R19+0x10] ;  /* 0x00c0040013047b82 */ /* 0x0004220000000a00 */
[----:B------:R-:W-:Y:S02]  /*1330*/  FFMA R2, R8, 16, R2 ;  /* 0x4180000008027823 */ /* 0x000fe40000000002 */
[----:B------:R-:W-:Y:S02]  /*1340*/  FSETP.GEU.AND P1, PT, |R23|, 1.175494350822287508e-38, PT ;  /* 0x008000001700780b */ /* 0x000fe40003f2e200 */
[----:B------:R-:W-:Y:S01]  /*1350*/  FSETP.GEU.AND P4, PT, |R15|, 1.175494350822287508e-38, PT ;  /* 0x008000000f00780b */ /* 0x000fe20003f8e200 */
[----:B------:R-:W-:Y:S01]  /*1360*/  FFMA R17, R2, R2, R13 ;  /* 0x0000000202117223 */ /* 0x000fe2000000000d */
[----:B------:R-:W-:-:S04]  /*1370*/  FFMA R2, R8, 16, R2 ;  /* 0x4180000008027823 */ /* 0x000fc80000000002 */
[----:B------:R-:W-:Y:S01]  /*1380*/  FSETP.GEU.AND P2, PT, |R17|, 1.175494350822287508e-38, PT ;  /* 0x008000001100780b */ /* 0x000fe20003f4e200 */
[----:B------:R-:W-:Y:S01]  /*1390*/  FFMA R21, R2, R2, R13 ;  /* 0x0000000202157223 */ /* 0x000fe2000000000d */
[----:B--2---:R-:W-:-:S03]  /*13a0*/  FFMA R19, R8, 16, R2 ;  /* 0x4180000008137823 */ /* 0x004fc60000000002 */
[----:B------:R-:W-:Y:S01]  /*13b0*/  @!P1 FMUL R23, R23, 16777216 ;  /* 0x4b80000017179820 */ /* 0x000fe20000400000 */
[----:B------:R-:W-:Y:S01]  /*13c0*/  FSETP.GEU.AND P3, PT, |R21|, 1.175494350822287508e-38, PT ;  /* 0x008000001500780b */ /* 0x000fe20003f6e200 */
[----:B------:R-:W-:Y:S01]  /*13d0*/  @!P4 FMUL R15, R15, 16777216 ;  /* 0x4b8000000f0fc820 */ /* 0x000fe20000400000 */
[----:B------:R-:W-:Y:S01]  /*13e0*/  FFMA R2, R19, R19, R13 ;  /* 0x0000001313027223 */ /* 0x000fe2000000000d */
[----:B------:R-:W1:Y:S01]  /*13f0*/  MUFU.RSQ R25, R23 ;  /* 0x0000001700197308 */ /* 0x000e620000001400 */
[----:B0-----:R-:W-:-:S03]  /*1400*/  FADD R5, R12, -R5 ;  /* 0x800000050c057221 */ /* 0x001fc60000000000 */
[----:B------:R-:W-:Y:S01]  /*1410*/  @!P2 FMUL R17, R17, 16777216 ;  /* 0x4b8000001111a820 */ /* 0x000fe20000400000 */
[----:B------:R-:W-:-:S03]  /*1420*/  FSETP.GEU.AND P5, PT, |R2|, 1.175494350822287508e-38, PT ;  /* 0x008000000200780b */ /* 0x000fc60003fae200 */
[----:B------:R-:W0:Y:S01]  /*1430*/  MUFU.RSQ R15, R15 ;  /* 0x0000000f000f7308 */ /* 0x000e220000001400 */
[----:B---3--:R-:W-:Y:S01]  /*1440*/  FFMA R6, R5, R5, R6 ;  /* 0x0000000505067223 */ /* 0x008fe20000000006 */
[----:B------:R-:W-:Y:S01]  /*1450*/  FADD R5, R11, -R4 ;  /* 0x800000040b057221 */ /* 0x000fe20000000000 */
[----:B------:R-:W-:Y:S01]  /*1460*/  FFMA R4, R8, 16, R19 ;  /* 0x4180000008047823 */ /* 0x000fe20000000013 */
[----:B------:R-:W-:Y:S02]  /*1470*/  @!P3 FMUL R21, R21, 16777216 ;  /* 0x4b8000001515b820 */ /* 0x000fe40000400000 */
[----:B------:R-:W-:Y:S02]  /*1480*/  FFMA R19, R5, R5, R6 ;  /* 0x0000000505137223 */ /* 0x000fe40000000006 */
[----:B------:R-:W2:Y:S01]  /*1490*/  MUFU.RSQ R17, R17 ;  /* 0x0000001100117308 */ /* 0x000ea20000001400 */
[----:B-1----:R-:W-:Y:S02]  /*14a0*/  @!P1 FMUL R25, R25, 4096 ;  /* 0x4580000019199820 */ /* 0x002fe40000400000 */
[----:B------:R-:W-:Y:S01]  /*14b0*/  FSETP.GEU.AND P1, PT, |R19|, 1.175494350822287508e-38, PT ;  /* 0x008000001300780b */ /* 0x000fe20003f2e200 */
[----:B------:R-:W-:Y:S01]  /*14c0*/  @!P5 FMUL R2, R2, 16777216 ;  /* 0x4b8000000202d820 */ /* 0x000fe20000400000 */
[----:B------:R-:W-:-:S03]  /*14d0*/  FFMA R20, R3, R25, R20 ;  /* 0x0000001903147223 */ /* 0x000fc60000000014 */
[----:B------:R-:W1:Y:S01]  /*14e0*/  MUFU.RSQ R21, R21 ;  /* 0x0000001500157308 */ /* 0x000e620000001400 */
[----:B0-----:R-:W-:-:S04]  /*14f0*/  @!P4 FMUL R15, R15, 4096 ;  /* 0x458000000f0fc820 */ /* 0x001fc80000400000 */
[----:B------:R-:W-:Y:S01]  /*1500*/  FFMA R22, R3, R15, R22 ;  /* 0x0000000f03167223 */ /* 0x000fe20000000016 */
[C---:B------:R-:W-:Y:S02]  /*1510*/  FFMA R15, R8.reuse, 16, R4 ;  /* 0x41800000080f7823 */ /* 0x040fe40000000004 */
[----:B------:R-:W0:Y:S01]  /*1520*/  MUFU.RSQ R2, R2 ;  /* 0x0000000200027308 */ /* 0x000e220000001400 */
[----:B--2---:R-:W-:Y:S01]  /*1530*/  @!P2 FMUL R17, R17, 4096 ;  /* 0x458000001111a820 */ /* 0x004fe20000400000 */
[----:B------:R-:W-:Y:S01]  /*1540*/  FFMA R23, R15, R15, R13 ;  /* 0x0000000f0f177223 */ /* 0x000fe2000000000d */
[----:B------:R-:W-:Y:S01]  /*1550*/  FFMA R28, R8, 16, R15 ;  /* 0x41800000081c7823 */ /* 0x000fe2000000000f */
[----:B------:R-:W-:Y:S01]  /*1560*/  FFMA R15, R4, R4, R13 ;  /* 0x00000004040f7223 */ /* 0x000fe2000000000d */
[----:B------:R-:W-:Y:S01]  /*1570*/  FFMA R24, R3, R17, R24 ;  /* 0x0000001103187223 */ /* 0x000fe20000000018 */
[----:B------:R-:W-:Y:S01]  /*1580*/  FFMA R17, R8, 16, R5 ;  /* 0x4180000008117823 */ /* 0x000fe20000000005 */
[----:B------:R-:W-:Y:S01]  /*1590*/  FSETP.GEU.AND P6, PT, |R23|, 1.175494350822287508e-38, PT ;  /* 0x008000001700780b */ /* 0x000fe20003fce200 */
[----:B------:R-:W-:Y:S01]  /*15a0*/  FFMA R4, R28, R28, R13 ;  /* 0x0000001c1c047223 */ /* 0x000fe2000000000d */
[----:B-1----:R-:W-:Y:S01]  /*15b0*/  @!P3 FMUL R21, R21, 4096 ;  /* 0x458000001515b820 */ /* 0x002fe20000400000 */
[----:B------:R-:W-:Y:S01]  /*15c0*/  FFMA R5, R17, R17, R6 ;  /* 0x0000001111057223 */ /* 0x000fe20000000006 */
[----:B------:R-:W-:Y:S01]  /*15d0*/  FSETP.GEU.AND P2, PT, |R15|, 1.175494350822287508e-38, PT ;  /* 0x008000000f00780b */ /* 0x000fe20003f4e200 */
[----:B------:R-:W-:Y:S01]  /*15e0*/  @!P1 FMUL R19, R19, 16777216 ;  /* 0x4b80000013139820 */ /* 0x000fe20000400000 */
[----:B------:R-:W-:Y:S01]  /*15f0*/  FSETP.GEU.AND P3, PT, |R4|, 1.175494350822287508e-38, PT ;  /* 0x008000000400780b */ /* 0x000fe20003f6e200 */
[----:B------:R-:W-:Y:S01]  /*1600*/  FFMA R26, R3, R21, R26 ;  /* 0x00000015031a7223 */ /* 0x000fe2000000001a */
[----:B------:R-:W-:Y:S01]  /*1610*/  FSETP.GEU.AND P4, PT, |R5|, 1.175494350822287508e-38, PT ;  /* 0x008000000500780b */ /* 0x000fe20003f8e200 */
[----:B------:R-:W-:Y:S01]  /*1620*/  FFMA R21, R8, 16, R17 ;  /* 0x4180000008157823 */ /* 0x000fe20000000011 */
[----:B------:R-:W1:Y:S01]  /*1630*/  MUFU.RSQ R13, R19 ;  /* 0x00000013000d7308 */ /* 0x000e620000001400 */
[----:B0-----:R-:W-:-:S02]  /*1640*/  @!P5 FMUL R2, R2, 4096 ;  /* 0x458000000202d820 */ /* 0x001fc40000400000 */
[----:B------:R-:W-:Y:S01]  /*1650*/  @!P6 FMUL R23, R23, 16777216 ;  /* 0x4b8000001717e820 */ /* 0x000fe20000400000 */
[----:B------:R-:W-:Y:S01]  /*1660*/  FFMA R17, R21, R21, R6 ;  /* 0x0000001515117223 */ /* 0x000fe20000000006 */
[----:B------:R-:W-:Y:S01]  /*1670*/  FFMA R21, R8, 16, R21 ;  /* 0x4180000008157823 */ /* 0x000fe20000000015 */
[----:B------:R-:W-:Y:S01]  /*1680*/  FFMA R18, R3, R2, R18 ;  /* 0x0000000203127223 */ /* 0x000fe20000000012 */
[----:B------:R-:W-:Y:S01]  /*1690*/  @!P2 FMUL R15, R15, 16777216 ;  /* 0x4b8000000f0fa820 */ /* 0x000fe20000400000 */
[----:B------:R0:W2:Y:S01]  /*16a0*/  MUFU.RSQ R25, R23 ;  /* 0x0000001700197308 */ /* 0x0000a20000001400 */
[----:B------:R-:W-:Y:S01]  /*16b0*/  @!P3 FMUL R4, R4, 16777216 ;  /* 0x4b8000000404b820 */ /* 0x000fe20000400000 */
[C---:B------:R-:W-:Y:S01]  /*16c0*/  FFMA R27, R8.reuse, 16, R21 ;  /* 0x41800000081b7823 */ /* 0x040fe20000000015 */
[----:B------:R-:W-:Y:S01]  /*16d0*/  @!P4 FMUL R5, R5, 16777216 ;  /* 0x4b8000000505c820 */ /* 0x000fe20000400000 */
[----:B------:R-:W-:Y:S02]  /*16e0*/  FSETP.GEU.AND P5, PT, |R17|, 1.175494350822287508e-38, PT ;  /* 0x008000001100780b */ /* 0x000fe40003fae200 */
[----:B------:R-:W-:-:S02]  /*16f0*/  FFMA R29, R8, 16, R27 ;  /* 0x41800000081d7823 */ /* 0x000fc4000000001b */
[----:B------:R-:W3:Y:S01]  /*1700*/  MUFU.RSQ R4, R4 ;  /* 0x0000000400047308 */ /* 0x000ee20000001400 */
[--C-:B0-----:R-:W-:Y:S01]  /*1710*/  FFMA R23, R21, R21, R6.reuse ;  /* 0x0000001515177223 */ /* 0x101fe20000000006 */
[----:B------:R-:W-:Y:S01]  /*1720*/  FFMA R2, R29, R29, R6 ;  /* 0x0000001d1d027223 */ /* 0x000fe20000000006 */
[----:B-1----:R-:W-:-:S04]  /*1730*/  @!P1 FMUL R13, R13, 4096 ;  /* 0x458000000d0d9820 */ /* 0x002fc80000400000 */
[----:B------:R-:W-:Y:S01]  /*1740*/  FFMA R20, R7, R13, R20 ;  /* 0x0000000d07147223 */ /* 0x000fe20000000014 */
[----:B------:R0:W1:Y:S01]  /*1750*/  MUFU.RSQ R19, R5 ;  /* 0x0000000500137308 */ /* 0x0000620000001400 */
[----:B--2---:R-:W-:Y:S01]  /*1760*/  @!P6 FMUL R25, R25, 4096 ;  /* 0x458000001919e820 */ /* 0x004fe20000400000 */
[----:B------:R-:W-:Y:S01]  /*1770*/  FSETP.GEU.AND P6, PT, |R23|, 1.175494350822287508e-38, PT ;  /* 0x008000001700780b */ /* 0x000fe20003fce200 */
[----:B------:R-:W-:Y:S02]  /*1780*/  @!P5 FMUL R17, R17, 16777216 ;  /* 0x4b8000001111d820 */ /* 0x000fe40000400000 */
[----:B------:R-:W-:Y:S01]  /*1790*/  FFMA R21, R3, R25, R16 ;  /* 0x0000001903157223 */ /* 0x000fe20000000010 */
[--C-:B------:R-:W-:Y:S01]  /*17a0*/  FFMA R25, R27, R27, R6.reuse ;  /* 0x0000001b1b197223 */ /* 0x100fe20000000006 */
[----:B------:R-:W-:Y:S01]  /*17b0*/  FFMA R27, R8, 16, R29 ;  /* 0x41800000081b7823 */ /* 0x000fe2000000001d */
[----:B------:R-:W2:Y:S01]  /*17c0*/  MUFU.RSQ R15, R15 ;  /* 0x0000000f000f7308 */ /* 0x000ea20000001400 */
[----:B---3--:R-:W-:Y:S01]  /*17d0*/  @!P3 FMUL R4, R4, 4096 ;  /* 0x458000000404b820 */ /* 0x008fe20000400000 */
[----:B------:R-:W-:Y:S01]  /*17e0*/  FSETP.GEU.AND P3, PT, |R2|, 1.175494350822287508e-38, PT ;  /* 0x008000000200780b */ /* 0x000fe20003f6e200 */
[----:B0-----:R-:W-:Y:S01]  /*17f0*/  FFMA R5, R8, 16, R27 ;  /* 0x4180000008057823 */ /* 0x001fe2000000001b */
[----:B------:R-:W-:Y:S01]  /*1800*/  FFMA R27, R27, R27, R6 ;  /* 0x0000001b1b1b7223 */ /* 0x000fe20000000006 */
[----:B------:R-:W-:-:S02]  /*1810*/  FFMA R21, R3, R4, R21 ;  /* 0x0000000403157223 */ /* 0x000fc40000000015 */
[----:B------:R-:W-:Y:S01]  /*1820*/  FFMA R16, R5, R5, R6 ;  /* 0x0000000505107223 */ /* 0x000fe20000000006 */
[----:B------:R-:W-:Y:S01]  /*1830*/  @!P6 FMUL R23, R23, 16777216 ;  /* 0x4b8000001717e820 */ /* 0x000fe20000400000 */
[----:B------:R-:W-:Y:S01]  /*1840*/  FSETP.GEU.AND P1, PT, |R27|, 1.175494350822287508e-38, PT ;  /* 0x008000001b00780b */ /* 0x000fe20003f2e200 */
[----:B-1----:R-:W-:Y:S01]  /*1850*/  @!P4 FMUL R19, R19, 4096 ;  /* 0x458000001313c820 */ /* 0x002fe20000400000 */
[----:B------:R-:W0:Y:S01]  /*1860*/  MUFU.RSQ R17, R17 ;  /* 0x0000001100117308 */ /* 0x000e220000001400 */
[----:B------:R-:W-:Y:S02]  /*1870*/  FSETP.GEU.AND P4, PT, |R16|, 1.175494350822287508e-38, PT ;  /* 0x008000001000780b */ /* 0x000fe40003f8e200 */
[----:B------:R-:W-:Y:S01]  /*1880*/  FFMA R22, R7, R19, R22 ;  /* 0x0000001307167223 */ /* 0x000fe20000000016 */
[----:B------:R-:W-:Y:S01]  /*1890*/  @!P3 FMUL R2, R2, 16777216 ;  /* 0x4b8000000202b820 */ /* 0x000fe20000400000 */
[----:B--2---:R-:W-:Y:S01]  /*18a0*/  @!P2 FMUL R15, R15, 4096 ;  /* 0x458000000f0fa820 */ /* 0x004fe20000400000 */
[----:B------:R-:W-:-:S02]  /*18b0*/  FSETP.GEU.AND P2, PT, |R25|, 1.175494350822287508e-38, PT ;  /* 0x008000001900780b */ /* 0x000fc40003f4e200 */
[----:B------:R-:W1:Y:S01]  /*18c0*/  MUFU.RSQ R6, R23 ;  /* 0x0000001700067308 */ /* 0x000e620000001400 */
[----:B------:R-:W-:Y:S02]  /*18d0*/  FFMA R15, R3, R15, R14 ;  /* 0x0000000f030f7223 */ /* 0x000fe4000000000e */
[----:B------:R-:W-:-:S03]  /*18e0*/  @!P1 FMUL R27, R27, 16777216 ;  /* 0x4b8000001b1b9820 */ /* 0x000fc60000400000 */
[----:B------:R-:W-:Y:S02]  /*18f0*/  @!P4 FMUL R16, R16, 16777216 ;  /* 0x4b8000001010c820 */ /* 0x000fe40000400000 */
[----:B------:R-:W2:Y:S01]  /*1900*/  MUFU.RSQ R28, R27 ;  /* 0x0000001b001c7308 */ /* 0x000ea20000001400 */
[----:B0-----:R-:W-:Y:S02]  /*1910*/  @!P5 FMUL R17, R17, 4096 ;  /* 0x458000001111d820 */ /* 0x001fe40000400000 */
[----:B------:R-:W-:Y:S02]  /*1920*/  @!P2 FMUL R25, R25, 16777216 ;  /* 0x4b8000001919a820 */ /* 0x000fe40000400000 */
[----:B------:R-:W-:-:S03]  /*1930*/  FFMA R24, R7, R17, R24 ;  /* 0x0000001107187223 */ /* 0x000fc60000000018 */
[----:B------:R-:W0:Y:S01]  /*1940*/  MUFU.RSQ R5, R25 ;  /* 0x0000001900057308 */ /* 0x000e220000001400 */
[----:B-1----:R-:W-:-:S04]  /*1950*/  @!P6 FMUL R6, R6, 4096 ;  /* 0x458000000606e820 */ /* 0x002fc80000400000 */
[----:B------:R-:W-:-:S03]  /*1960*/  FFMA R26, R7, R6, R26 ;  /* 0x00000006071a7223 */ /* 0x000fc6000000001a */
[----:B------:R-:W1:Y:S01]  /*1970*/  MUFU.RSQ R2, R2 ;  /* 0x0000000200027308 */ /* 0x000e620000001400 */
[----:B--2---:R-:W-:-:S04]  /*1980*/  @!P1 FMUL R28, R28, 4096 ;  /* 0x458000001c1c9820 */ /* 0x004fc80000400000 */
[----:B------:R-:W-:-:S03]  /*1990*/  FFMA R21, R7, R28, R21 ;  /* 0x0000001c07157223 */ /* 0x000fc60000000015 */
[----:B------:R-:W2:Y:S01]  /*19a0*/  MUFU.RSQ R16, R16 ;  /* 0x0000001000107308 */ /* 0x000ea20000001400 */
[----:B0-----:R-:W-:-:S04]  /*19b0*/  @!P2 FMUL R5, R5, 4096 ;  /* 0x458000000505a820 */ /* 0x001fc80000400000 */
[----:B------:R-:W-:Y:S01]  /*19c0*/  FFMA R18, R7, R5, R18 ;  /* 0x0000000507127223 */ /* 0x000fe20000000012 */
[----:B-1----:R-:W-:-:S04]  /*19d0*/  @!P3 FMUL R2, R2, 4096 ;  /* 0x458000000202b820 */ /* 0x002fc80000400000 */
[----:B------:R-:W-:Y:S01]  /*19e0*/  FFMA R14, R7, R2, R15 ;  /* 0x00000002070e7223 */ /* 0x000fe2000000000f */
[----:B--2---:R-:W-:-:S04]  /*19f0*/  @!P4 FMUL R16, R16, 4096 ;  /* 0x458000001010c820 */ /* 0x004fc80000400000 */
[----:B------:R-:W-:-:S07]  /*1a00*/  FFMA R16, R7, R16, R21 ;  /* 0x0000001007107223 */ /* 0x000fce0000000015 */
.L_x_3:
[----:B------:R-:W-:Y:S05]  /*1a10*/  @P0 BRA `(.L_x_0) ;  /* 0x0000000000f40947 */ /* 0x000fea0003800000 */
[----:B------:R-:W-:-:S04]  /*1a20*/  SHF.L.U32 R10, R10, 0x4, RZ ;  /* 0x000000040a0a7819 */ /* 0x000fc800000006ff */
[----:B------:R-:W0:Y:S08]  /*1a30*/  LDC.64 R4, c[0x3][R10] ;  /* 0x00c000000a047b82 */ /* 0x000e300000000a00 */
[----:B------:R-:W1:Y:S01]  /*1a40*/  LDC.64 R2, c[0x3][R10+0x8] ;  /* 0x00c002000a027b82 */ /* 0x000e620000000a00 */
[----:B0-----:R-:W-:Y:S01]  /*1a50*/  FADD R5, R12, -R5 ;  /* 0x800000050c057221 */ /* 0x001fe20000000000 */
[----:B------:R-:W-:-:S03]  /*1a60*/  FADD R11, R11, -R4 ;  /* 0x800000040b0b7221 */ /* 0x000fc60000000000 */
[----:B-1----:R-:W-:-:S04]  /*1a70*/  FFMA R2, R5, R5, R2 ;  /* 0x0000000505027223 */ /* 0x002fc80000000002 */
[----:B------:R-:W-:Y:S01]  /*1a80*/  FFMA R4, R11, R11, R2 ;  /* 0x0000000b0b047223 */ /* 0x000fe20000000002 */
[----:B------:R-:W-:-:S04]  /*1a90*/  FFMA R11, R8, 16, R11 ;  /* 0x41800000080b7823 */ /* 0x000fc8000000000b */
[----:B------:R-:W-:Y:S01]  /*1aa0*/  FSETP.GEU.AND P6, PT, |R4|, 1.175494350822287508e-38, PT ;  /* 0x008000000400780b */ /* 0x000fe20003fce200 */
[----:B------:R-:W-:Y:S01]  /*1ab0*/  FFMA R5, R11, R11, R2 ;  /* 0x0000000b0b057223 */ /* 0x000fe20000000002 */
[----:B------:R-:W-:-:S04]  /*1ac0*/  FFMA R11, R8, 16, R11 ;  /* 0x41800000080b7823 */ /* 0x000fc8000000000b */
[----:B------:R-:W-:Y:S01]  /*1ad0*/  FFMA R6, R11, R11, R2 ;  /* 0x0000000b0b067223 */ /* 0x000fe20000000002 */
[----:B------:R-:W-:Y:S01]  /*1ae0*/  FFMA R11, R8, 16, R11 ;  /* 0x41800000080b7823 */ /* 0x000fe2000000000b */
[----:B------:R-:W-:-:S03]  /*1af0*/  FSETP.GEU.AND P5, PT, |R5|, 1.175494350822287508e-38, PT ;  /* 0x008000000500780b */ /* 0x000fc60003fae200 */
[--C-:B------:R-:W-:Y:S01]  /*1b00*/  FFMA R10, R11, R11, R2.reuse ;  /* 0x0000000b0b0a7223 */ /* 0x100fe20000000002 */
[----:B------:R-:W-:Y:S01]  /*1b10*/  FFMA R11, R8, 16, R11 ;  /* 0x41800000080b7823 */ /* 0x000fe2000000000b */
[----:B------:R-:W-:Y:S01]  /*1b20*/  @!P6 FMUL R4, R4, 16777216 ;  /* 0x4b8000000404e820 */ /* 0x000fe20000400000 */
[----:B------:R-:W-:Y:S02]  /*1b30*/  FSETP.GEU.AND P4, PT, |R6|, 1.175494350822287508e-38, PT ;  /* 0x008000000600780b */ /* 0x000fe40003f8e200 */
[--C-:B------:R-:W-:Y:S01]  /*1b40*/  FFMA R12, R11, R11, R2.reuse ;  /* 0x0000000b0b0c7223 */ /* 0x100fe20000000002 */
[----:B------:R-:W-:Y:S01]  /*1b50*/  FFMA R11, R8, 16, R11 ;  /* 0x41800000080b7823 */ /* 0x000fe2000000000b */
[----:B------:R-:W-:Y:S01]  /*1b60*/  FSETP.GEU.AND P2, PT, |R10|, 1.175494350822287508e-38, PT ;  /* 0x008000000a00780b */ /* 0x000fe20003f4e200 */
[----:B------:R-:W0:Y:S02]  /*1b70*/  MUFU.RSQ R4, R4 ;  /* 0x0000000400047308 */ /* 0x000e240000001400 */
[----:B------:R-:W-:Y:S01]  /*1b80*/  FFMA R13, R11, R11, R2 ;  /* 0x0000000b0b0d7223 */ /* 0x000fe20000000002 */
[----:B------:R-:W-:Y:S01]  /*1b90*/  FFMA R11, R8, 16, R11 ;  /* 0x41800000080b7823 */ /* 0x000fe2000000000b */
[----:B------:R-:W-:Y:S01]  /*1ba0*/  FSETP.GEU.AND P1, PT, |R12|, 1.175494350822287508e-38, PT ;  /* 0x008000000c00780b */ /* 0x000fe20003f2e200 */
[----:B------:R-:W-:-:S02]  /*1bb0*/  @!P5 FMUL R5, R5, 16777216 ;  /* 0x4b8000000505d820 */ /* 0x000fc40000400000 */
[--C-:B------:R-:W-:Y:S01]  /*1bc0*/  FFMA R15, R11, R11, R2.reuse ;  /* 0x0000000b0b0f7223 */ /* 0x100fe20000000002 */
[----:B------:R-:W-:Y:S01]  /*1bd0*/  FFMA R11, R8, 16, R11 ;  /* 0x41800000080b7823 */ /* 0x000fe2000000000b */
[----:B------:R-:W-:Y:S01]  /*1be0*/  FSETP.GEU.AND P0, PT, |R13|, 1.175494350822287508e-38, PT ;  /* 0x008000000d00780b */ /* 0x000fe20003f0e200 */
[----:B------:R-:W-:Y:S01]  /*1bf0*/  @!P4 FMUL R6, R6, 16777216 ;  /* 0x4b8000000606c820 */ /* 0x000fe20000400000 */
[----:B------:R-:W1:Y:S01]  /*1c00*/  MUFU.RSQ R5, R5 ;  /* 0x0000000500057308 */ /* 0x000e620000001400 */
[----:B------:R-:W-:Y:S01]  /*1c10*/  FFMA R2, R11, R11, R2 ;  /* 0x0000000b0b027223 */ /* 0x000fe20000000002 */
[----:B------:R-:W-:Y:S01]  /*1c20*/  FSETP.GEU.AND P3, PT, |R15|, 1.175494350822287508e-38, PT ;  /* 0x008000000f00780b */ /* 0x000fe20003f6e200 */
[----:B------:R-:W-:Y:S01]  /*1c30*/  @!P2 FMUL R10, R10, 16777216 ;  /* 0x4b8000000a0aa820 */ /* 0x000fe20000400000 */
[----:B0-----:R-:W-:Y:S02]  /*1c40*/  @!P6 FMUL R4, R4, 4096 ;  /* 0x458000000404e820 */ /* 0x001fe40000400000 */
[----:B------:R-:W-:Y:S01]  /*1c50*/  FSETP.GEU.AND P6, PT, |R2|, 1.175494350822287508e-38, PT ;  /* 0x008000000200780b */ /* 0x000fe20003fce200 */
[----:B------:R-:W-:Y:S01]  /*1c60*/  @!P1 FMUL R12, R12, 16777216 ;  /* 0x4b8000000c0c9820 */ /* 0x000fe20000400000 */
[----:B------:R-:W0:Y:S01]  /*1c70*/  MUFU.RSQ R7, R6 ;  /* 0x0000000600077308 */ /* 0x000e220000001400 */
[----:B------:R-:W-:-:S02]  /*1c80*/  FFMA R20, R3, R4, R20 ;  /* 0x0000000403147223 */ /* 0x000fc40000000014 */
[----:B------:R-:W-:-:S04]  /*1c90*/  @!P0 FMUL R13, R13, 16777216 ;  /* 0x4b8000000d0d8820 */ /* 0x000fc80000400000 */
[----:B------:R-:W-:Y:S01]  /*1ca0*/  @!P3 FMUL R15, R15, 16777216 ;  /* 0x4b8000000f0fb820 */ /* 0x000fe20000400000 */
[----:B------:R-:W2:Y:S01]  /*1cb0*/  MUFU.RSQ R10, R10 ;  /* 0x0000000a000a7308 */ /* 0x000ea20000001400 */
[----:B-1----:R-:W-:Y:S02]  /*1cc0*/  @!P5 FMUL R5, R5, 4096 ;  /* 0x458000000505d820 */ /* 0x002fe40000400000 */
[----:B------:R-:W-:Y:S02]  /*1cd0*/  @!P6 FMUL R2, R2, 16777216 ;  /* 0x4b8000000202e820 */ /* 0x000fe40000400000 */
[----:B------:R-:W-:-:S03]  /*1ce0*/  FFMA R22, R3, R5, R22 ;  /* 0x0000000503167223 */ /* 0x000fc60000000016 */
[----:B------:R-:W1:Y:S01]  /*1cf0*/  MUFU.RSQ R17, R15 ;  /* 0x0000000f00117308 */ /* 0x000e620000001400 */
[----:B0-----:R-:W-:-:S04]  /*1d00*/  @!P4 FMUL R7, R7, 4096 ;  /* 0x458000000707c820 */ /* 0x001fc80000400000 */
[----:B------:R-:W-:-:S03]  /*1d10*/  FFMA R24, R3, R7, R24 ;  /* 0x0000000703187223 */ /* 0x000fc60000000018 */
[----:B------:R-:W0:Y:S01]  /*1d20*/  MUFU.RSQ R11, R12 ;  /* 0x0000000c000b7308 */ /* 0x000e220000001400 */
[----:B--2---:R-:W-:-:S04]  /*1d30*/  @!P2 FMUL R10, R10, 4096 ;  /* 0x458000000a0aa820 */ /* 0x004fc80000400000 */
[----:B------:R-:W-:-:S03]  /*1d40*/  FFMA R26, R3, R10, R26 ;  /* 0x0000000a031a7223 */ /* 0x000fc6000000001a */
[----:B------:R-:W2:Y:S01]  /*1d50*/  MUFU.RSQ R13, R13 ;  /* 0x0000000d000d7308 */ /* 0x000ea20000001400 */
[----:B-1----:R-:W-:-:S04]  /*1d60*/  @!P3 FMUL R17, R17, 4096 ;  /* 0x458000001111b820 */ /* 0x002fc80000400000 */
[----:B------:R-:W-:-:S03]  /*1d70*/  FFMA R16, R3, R17, R16 ;  /* 0x0000001103107223 */ /* 0x000fc60000000010 */
[----:B------:R-:W1:Y:S01]  /*1d80*/  MUFU.RSQ R19, R2 ;  /* 0x0000000200137308 */ /* 0x000e620000001400 */
[----:B0-----:R-:W-:-:S04]  /*1d90*/  @!P1 FMUL R11, R11, 4096 ;  /* 0x458000000b0b9820 */ /* 0x001fc80000400000 */
[----:B------:R-:W-:Y:S01]  /*1da0*/  FFMA R18, R3, R11, R18 ;  /* 0x0000000b03127223 */ /* 0x000fe20000000012 */
[----:B--2---:R-:W-:-:S04]  /*1db0*/  @!P0 FMUL R13, R13, 4096 ;  /* 0x458000000d0d8820 */ /* 0x004fc80000400000 */
[----:B------:R-:W-:Y:S01]  /*1dc0*/  FFMA R14, R3, R13, R14 ;  /* 0x0000000d030e7223 */ /* 0x000fe2000000000e */
[----:B-1----:R-:W-:-:S04]  /*1dd0*/  @!P6 FMUL R19, R19, 4096 ;  /* 0x458000001313e820 */ /* 0x002fc80000400000 */
[----:B------:R-:W-:-:S07]  /*1de0*/  FFMA R16, R3, R19, R16 ;  /* 0x0000001303107223 */ /* 0x000fce0000000010 */
.L_x_0:
[----:B------:R-:W0:Y:S01]  /*1df0*/  LDC.64 R2, c[0x0][0x380] ;  /* 0x0000e000ff027b82 */ /* 0x000e220000000a00 */
[----:B------:R-:W-:-:S04]  /*1e00*/  IMAD R9, R9, 0x64, R0 ;  /* 0x0000006409097824 */ /* 0x000fc800078e0200 */
[----:B0-----:R-:W-:-:S05]  /*1e10*/  IMAD.WIDE R2, R9, 0x4, R2 ;  /* 0x0000000409027825 */ /* 0x001fca00078e0202 */
[----:B------:R-:W-:Y:S04]  /*1e20*/  REDG.E.ADD.F32.FTZ.RN.STRONG.GPU desc[UR14][R2.64], R20 ;  /* 0x00000014020079a6 */ /* 0x000fe8000c12f30e */
[----:B------:R-:W-:Y:S04]  /*1e30*/  REDG.E.ADD.F32.FTZ.RN.STRONG.GPU desc[UR14][R2.64+0x40], R22 ;  /* 0x00004016020079a6 */ /* 0x000fe8000c12f30e */
[----:B------:R-:W-:Y:S04]  /*1e40*/  REDG.E.ADD.F32.FTZ.RN.STRONG.GPU desc[UR14][R2.64+0x80], R24 ;  /* 0x00008018020079a6 */ /* 0x000fe8000c12f30e */
[----:B------:R-:W-:Y:S04]  /*1e50*/  REDG.E.ADD.F32.FTZ.RN.STRONG.GPU desc[UR14][R2.64+0xc0], R26 ;  /* 0x0000c01a020079a6 */ /* 0x000fe8000c12f30e */
[----:B------:R-:W-:Y:S04]  /*1e60*/  REDG.E.ADD.F32.FTZ.RN.STRONG.GPU desc[UR14][R2.64+0x100], R18 ;  /* 0x00010012020079a6 */ /* 0x000fe8000c12f30e */
[----:B------:R-:W-:Y:S04]  /*1e70*/  REDG.E.ADD.F32.FTZ.RN.STRONG.GPU desc[UR14][R2.64+0x140], R14 ;  /* 0x0001400e020079a6 */ /* 0x000fe8000c12f30e */
[----:B------:R-:W-:Y:S04]  /*1e80*/  REDG.E.ADD.F32.FTZ.RN.STRONG.GPU desc[UR14][R2.64+0x180], R16 ;  /* 0x00018010020079a6 */ /* 0x000fe8000c12f30e */
[----:B------:R-:W-:Y:S01]  /*1e90*/  REDG.E.ADD.F32.FTZ.RN.STRONG.GPU desc[UR14][R2.64+0x1c0], RZ ;  /* 0x0001c0ff020079a6 */ /* 0x000fe2000c12f30e */
[----:B------:R-:W-:Y:S05]  /*1ea0*/  EXIT ;  /* 0x000000000000794d */ /* 0x000fea0003800000 */
.L_x_4:
[----:B------:R-:W-:-:S00]  /*1eb0*/  BRA `(.L_x_4) ;  /* 0xfffffffc00fc7947 */ /* 0x000fc0000383ffff */
[----:B------:R-:W-:-:S00]  /*1ec0*/  NOP ;  /* 0x0000000000007918 */ /* 0x000fc00000000000 */
        /* <DEDUP_REMOVED lines=11> */
.L_x_5:


//--------------------- .nv.shared.reserved.0     --------------------------
	.section	.nv.shared.reserved.0,"aw",@nobits
	.weak		__nv_reservedSMEM_offset_0_alias
	.size		__nv_reservedSMEM_offset_0_alias, 0, 64
	.other		__nv_reservedSMEM_offset_0_alias,@"STO_CUDA_RESERVED_SHARED STV_DEFAULT"
__nv_reservedSMEM_offset_0_alias:
	.zero		0
	.zero		64


//--------------------- .nv.constant0._Z5DCSv2PfS_Pi --------------------------
	.section	.nv.constant0._Z5DCSv2PfS_Pi,"a",@progbits
	.sectionflags	@""
	.align	4
.nv.constant0._Z5DCSv2PfS_Pi:
	.zero		920


//--------------------- SYMBOLS --------------------------

	.type		.nv.reservedSmem.offset0,@object
	.size		.nv.reservedSmem.offset0,0x4
